	.target	sm_90a

	.elftype	@"ET_EXEC"


//--------------------- .note.nv.tkinfo           --------------------------
	.section	.note.nv.tkinfo,"",@"SHT_NOTE"
	.sectionflags	@"SHF_NOTE_NV_TKINFO"
	.tkinfo
        /*0018*/ 	.word	0x00000002
        /*0030*/ 	.string	""
        /*0030*/ 	.string	"ptxas"
        /*0030*/ 	.string	"Cuda compilation tools, release 13.0, V13.0.88"
        /*0030*/ 	.string	"Build cuda_13.0.r13.0/compiler.36424714_0"
        /*0030*/ 	.string	"-arch sm_90a -m 64 "



//--------------------- .note.nv.cuinfo           --------------------------
	.section	.note.nv.cuinfo,"",@"SHT_NOTE"
	.sectionflags	@"SHF_NOTE_NV_CUINFO"
        /*0018*/ 	.short	0x0002
        /*001a*/ 	.short	0x005a
        /*001c*/ 	.short	0x0082
	.zero		2


//--------------------- .nv.info                  --------------------------
	.section	.nv.info,"",@"SHT_CUDA_INFO"
	.align	4


	//----- nvinfo : EIATTR_REGCOUNT
	.align		4
        /*0000*/ 	.byte	0x04, 0x2f
        /*0002*/ 	.short	(.L_15 - .L_14)
	.align		4
.L_14:
        /*0004*/ 	.word	index@(_ZN7cutlass13device_kernelINS_4gemm6kernel13GemmUniversalIN4cute5tupleIJiiiiEEENS1_10collective13CollectiveMmaINS1_34MainloopSm90TmaGmmaWarpSpecializedILi6ENS5_IJNS4_1CILi1EEESB_SB_EEENS1_35KernelTmaWarpSpecializedCooperativeEEENS5_IJNSA_ILi128EEESF_NSA_ILi32EEEEEEaNS5_IJlSB_lEEEaSI_NS4_8TiledMMAINS4_8MMA_AtomIJNS4_4SM904GMMA27MMA_64x128x32_S32S8S8_SS_TNEEEENS4_6LayoutINS5_IJNSA_ILi2EEESB_SB_EEENS5_IJSB_NSA_ILi0EEESS_EEEEENS5_IJNS4_10UnderscoreESV_SV_EEEEENS4_13SM90_TMA_LOADENS4_14ComposedLayoutINS4_7SwizzleILi1ELi4ELi3EEENS4_18smem_ptr_flag_bitsILi8EEENSP_INS5_IJNSA_ILi8EEESG_EEENS5_IJSG_SB_EEEEEEEvNS4_8identityESY_S18_vS19_EENS_8epilogue10collective6detail29Sm90TmaWarpSpecializedAdapterINS1C_15DefaultEpilogueIaSI_SI_NS1B_6thread17LinearCombinationIaLi1EiiLNS1G_9ScaleType4KindE0ELNS_15FloatRoundStyleE2EaEENS1_15EpilogueDefaultEEEEEvvEEEEvNT_6ParamsE)
        /*0008*/ 	.word	0x000000a8


	//----- nvinfo : EIATTR_FRAME_SIZE
	.align		4
.L_15:
        /*000c*/ 	.byte	0x04, 0x11
        /*000e*/ 	.short	(.L_17 - .L_16)
	.align		4
.L_16:
        /*0010*/ 	.word	index@(_ZN7cutlass13device_kernelINS_4gemm6kernel13GemmUniversalIN4cute5tupleIJiiiiEEENS1_10collective13CollectiveMmaINS1_34MainloopSm90TmaGmmaWarpSpecializedILi6ENS5_IJNS4_1CILi1EEESB_SB_EEENS1_35KernelTmaWarpSpecializedCooperativeEEENS5_IJNSA_ILi128EEESF_NSA_ILi32EEEEEEaNS5_IJlSB_lEEEaSI_NS4_8TiledMMAINS4_8MMA_AtomIJNS4_4SM904GMMA27MMA_64x128x32_S32S8S8_SS_TNEEEENS4_6LayoutINS5_IJNSA_ILi2EEESB_SB_EEENS5_IJSB_NSA_ILi0EEESS_EEEEENS5_IJNS4_10UnderscoreESV_SV_EEEEENS4_13SM90_TMA_LOADENS4_14ComposedLayoutINS4_7SwizzleILi1ELi4ELi3EEENS4_18smem_ptr_flag_bitsILi8EEENSP_INS5_IJNSA_ILi8EEESG_EEENS5_IJSG_SB_EEEEEEEvNS4_8identityESY_S18_vS19_EENS_8epilogue10collective6detail29Sm90TmaWarpSpecializedAdapterINS1C_15DefaultEpilogueIaSI_SI_NS1B_6thread17LinearCombinationIaLi1EiiLNS1G_9ScaleType4KindE0ELNS_15FloatRoundStyleE2EaEENS1_15EpilogueDefaultEEEEEvvEEEEvNT_6ParamsE)
        /*0014*/ 	.word	0x00000000


	//----- nvinfo : EIATTR_MIN_STACK_SIZE
	.align		4
.L_17:
        /*0018*/ 	.byte	0x04, 0x12
        /*001a*/ 	.short	(.L_19 - .L_18)
	.align		4
.L_18:
        /*001c*/ 	.word	index@(_ZN7cutlass13device_kernelINS_4gemm6kernel13GemmUniversalIN4cute5tupleIJiiiiEEENS1_10collective13CollectiveMmaINS1_34MainloopSm90TmaGmmaWarpSpecializedILi6ENS5_IJNS4_1CILi1EEESB_SB_EEENS1_35KernelTmaWarpSpecializedCooperativeEEENS5_IJNSA_ILi128EEESF_NSA_ILi32EEEEEEaNS5_IJlSB_lEEEaSI_NS4_8TiledMMAINS4_8MMA_AtomIJNS4_4SM904GMMA27MMA_64x128x32_S32S8S8_SS_TNEEEENS4_6LayoutINS5_IJNSA_ILi2EEESB_SB_EEENS5_IJSB_NSA_ILi0EEESS_EEEEENS5_IJNS4_10UnderscoreESV_SV_EEEEENS4_13SM90_TMA_LOADENS4_14ComposedLayoutINS4_7SwizzleILi1ELi4ELi3EEENS4_18smem_ptr_flag_bitsILi8EEENSP_INS5_IJNSA_ILi8EEESG_EEENS5_IJSG_SB_EEEEEEEvNS4_8identityESY_S18_vS19_EENS_8epilogue10collective6detail29Sm90TmaWarpSpecializedAdapterINS1C_15DefaultEpilogueIaSI_SI_NS1B_6thread17LinearCombinationIaLi1EiiLNS1G_9ScaleType4KindE0ELNS_15FloatRoundStyleE2EaEENS1_15EpilogueDefaultEEEEEvvEEEEvNT_6ParamsE)
        /*0020*/ 	.word	0x00000000
.L_19:


//--------------------- .nv.compat                --------------------------
	.section	.nv.compat,"",@"SHT_CUDA_COMPAT_INFO"
	.align	4
        /*0000*/ 	.byte	0x02, 0x09, 0x01, 0x00, 0x02, 0x02, 0x04, 0x00, 0x02, 0x05, 0x05, 0x00, 0x03, 0x07, 0x01, 0x01
        /*0010*/ 	.byte	0x02, 0x03, 0x01, 0x00, 0x02, 0x06, 0x01, 0x00, 0x04, 0x0b, 0x08, 0x00, 0x00, 0x00, 0x00, 0x00
        /*0020*/ 	.byte	0x00, 0x00, 0x00, 0x00


//--------------------- .nv.info._ZN7cutlass13device_kernelINS_4gemm6kernel13GemmUniversalIN4cute5tupleIJiiiiEEENS1_10collective13CollectiveMmaINS1_34MainloopSm90TmaGmmaWarpSpecializedILi6ENS5_IJNS4_1CILi1EEESB_SB_EEENS1_35KernelTmaWarpSpecializedCooperativeEEENS5_IJNSA_ILi128EEESF_NSA_ILi32EEEEEEaNS5_IJlSB_lEEEaSI_NS4_8TiledMMAINS4_8MMA_AtomIJNS4_4SM904GMMA27MMA_64x128x32_S32S8S8_SS_TNEEEENS4_6LayoutINS5_IJNSA_ILi2EEESB_SB_EEENS5_IJSB_NSA_ILi0EEESS_EEEEENS5_IJNS4_10UnderscoreESV_SV_EEEEENS4_13SM90_TMA_LOADENS4_14ComposedLayoutINS4_7SwizzleILi1ELi4ELi3EEENS4_18smem_ptr_flag_bitsILi8EEENSP_INS5_IJNSA_ILi8EEESG_EEENS5_IJSG_SB_EEEEEEEvNS4_8identityESY_S18_vS19_EENS_8epilogue10collective6detail29Sm90TmaWarpSpecializedAdapterINS1C_15DefaultEpilogueIaSI_SI_NS1B_6thread17LinearCombinationIaLi1EiiLNS1G_9ScaleType4KindE0ELNS_15FloatRoundStyleE2EaEENS1_15EpilogueDefaultEEEEEvvEEEEvNT_6ParamsE --------------------------
	.section	.nv.info._ZN7cutlass13device_kernelINS_4gemm6kernel13GemmUniversalIN4cute5tupleIJiiiiEEENS1_10collective13CollectiveMmaINS1_34MainloopSm90TmaGmmaWarpSpecializedILi6ENS5_IJNS4_1CILi1EEESB_SB_EEENS1_35KernelTmaWarpSpecializedCooperativeEEENS5_IJNSA_ILi128EEESF_NSA_ILi32EEEEEEaNS5_IJlSB_lEEEaSI_NS4_8TiledMMAINS4_8MMA_AtomIJNS4_4SM904GMMA27MMA_64x128x32_S32S8S8_SS_TNEEEENS4_6LayoutINS5_IJNSA_ILi2EEESB_SB_EEENS5_IJSB_NSA_ILi0EEESS_EEEEENS5_IJNS4_10UnderscoreESV_SV_EEEEENS4_13SM90_TMA_LOADENS4_14ComposedLayoutINS4_7SwizzleILi1ELi4ELi3EEENS4_18smem_ptr_flag_bitsILi8EEENSP_INS5_IJNSA_ILi8EEESG_EEENS5_IJSG_SB_EEEEEEEvNS4_8identityESY_S18_vS19_EENS_8epilogue10collective6detail29Sm90TmaWarpSpecializedAdapterINS1C_15DefaultEpilogueIaSI_SI_NS1B_6thread17LinearCombinationIaLi1EiiLNS1G_9ScaleType4KindE0ELNS_15FloatRoundStyleE2EaEENS1_15EpilogueDefaultEEEEEvvEEEEvNT_6ParamsE,"",@"SHT_CUDA_INFO"
	.sectionflags	@""
	.align	4


	//----- nvinfo : EIATTR_CUDA_API_VERSION
	.align		4
        /*0000*/ 	.byte	0x04, 0x37
        /*0002*/ 	.short	(.L_21 - .L_20)
.L_20:
        /*0004*/ 	.word	0x00000082


	//----- nvinfo : EIATTR_KPARAM_INFO
	.align		4
.L_21:
        /*0008*/ 	.byte	0x04, 0x17
        /*000a*/ 	.short	(.L_23 - .L_22)
.L_22:
        /*000c*/ 	.word	0x00000000
        /*0010*/ 	.short	0x0000
        /*0012*/ 	.short	0x0070
        /*0014*/ 	.byte	0x00, 0xf0, 0x01, 0x10


	//----- nvinfo : EIATTR_SPARSE_MMA_MASK
	.align		4
.L_23:
        /*0018*/ 	.byte	0x03, 0x50
        /*001a*/ 	.short	0x0000


	//----- nvinfo : EIATTR_MAXREG_COUNT
	.align		4
        /*001c*/ 	.byte	0x03, 0x1b
        /*001e*/ 	.short	0x00a8


	//----- nvinfo : EIATTR_NUM_BARRIERS
	.align		4
        /*0020*/ 	.byte	0x02, 0x4c
        /*0022*/ 	.byte	0x01
	.zero		1


	//----- nvinfo : EIATTR_EXTERNS
	.align		4
        /*0024*/ 	.byte	0x04, 0x0f
        /*0026*/ 	.short	(.L_25 - .L_24)


	//   ....[0]....
	.align		4
.L_24:
        /*0028*/ 	.word	index@(__assertfail)


	//----- nvinfo : EIATTR_MERCURY_ISA_VERSION
	.align		4
.L_25:
        /*002c*/ 	.byte	0x03, 0x5f
        /*002e*/ 	.short	0x0101


	//----- nvinfo : EIATTR_INT_WARP_WIDE_INSTR_OFFSETS
	.align		4
        /*0030*/ 	.byte	0x04, 0x31
        /*0032*/ 	.short	(.L_27 - .L_26)


	//   ....[0]....
.L_26:
        /*0034*/ 	.word	0x00000430


	//   ....[1]....
        /*0038*/ 	.word	0x00000440


	//   ....[2]....
        /*003c*/ 	.word	0x00000500


	//----- nvinfo : EIATTR_COOP_GROUP_MASK_REGIDS
	.align		4
.L_27:
        /*0040*/ 	.byte	0x04, 0x29
        /*0042*/ 	.short	(.L_29 - .L_28)


	//   ....[0]....
.L_28:
        /*0044*/ 	.word	0xffffffff


	//   ....[1]....
        /*0048*/ 	.word	0xffffffff


	//   ....[2]....
        /*004c*/ 	.word	0xffffffff


	//   ....[3]....
        /*0050*/ 	.word	0xffffffff


	//   ....[4]....
        /*0054*/ 	.word	0xffffffff


	//----- nvinfo : EIATTR_COOP_GROUP_INSTR_OFFSETS
	.align		4
.L_29:
        /*0058*/ 	.byte	0x04, 0x28
        /*005a*/ 	.short	(.L_31 - .L_30)


	//   ....[0]....
.L_30:
        /*005c*/ 	.word	0x00000060


	//   ....[1]....
        /*0060*/ 	.word	0x00000070


	//   ....[2]....
        /*0064*/ 	.word	0x00000130


	//   ....[3]....
        /*0068*/ 	.word	0x00000300


	//   ....[4]....
        /*006c*/ 	.word	0x000011a0


	//----- nvinfo : EIATTR_REG_RECONFIG
	.align		4
.L_31:
        /*0070*/ 	.byte	0x01, 0x54
	.zero		2


	//----- nvinfo : EIATTR_SYSCALL_OFFSETS
	.align		4
        /*0074*/ 	.byte	0x04, 0x46
        /*0076*/ 	.short	(.L_33 - .L_32)


	//   ....[0]....
.L_32:
        /*0078*/ 	.word	0x00001390


	//----- nvinfo : EIATTR_MBARRIER_INSTR_OFFSETS
	.align		4
.L_33:
        /*007c*/ 	.byte	0x04, 0x39
        /*007e*/ 	.short	(.L_35 - .L_34)


	//   ....[0]....
.L_34:
        /*0080*/ 	.word	0x00000230
        /*0084*/ 	.word	0x000000ff
        /*0088*/ 	.word	0x00000000
        /*008c*/ 	.short	0x0100
        /*008e*/ 	.byte	0x08
	.zero		1


	//   ....[1]....
        /*0090*/ 	.word	0x00000240
        /*0094*/ 	.word	0x000000ff
        /*0098*/ 	.word	0x00000030
        /*009c*/ 	.short	0x0100
        /*009e*/ 	.byte	0x08
	.zero		1


	//   ....[2]....
        /*00a0*/ 	.word	0x00000250
        /*00a4*/ 	.word	0x000000ff
        /*00a8*/ 	.word	0x00000008
        /*00ac*/ 	.short	0x0100
        /*00ae*/ 	.byte	0x08
	.zero		1


	//   ....[3]....
        /*00b0*/ 	.word	0x00000260
        /*00b4*/ 	.word	0x000000ff
        /*00b8*/ 	.word	0x00000038
        /*00bc*/ 	.short	0x0100
        /*00be*/ 	.byte	0x08
	.zero		1


	//   ....[4]....
        /*00c0*/ 	.word	0x00000270
        /*00c4*/ 	.word	0x000000ff
        /*00c8*/ 	.word	0x00000010
        /*00cc*/ 	.short	0x0100
        /*00ce*/ 	.byte	0x08
	.zero		1


	//   ....[5]....
        /*00d0*/ 	.word	0x00000280
        /*00d4*/ 	.word	0x000000ff
        /*00d8*/ 	.word	0x00000040
        /*00dc*/ 	.short	0x0100
        /*00de*/ 	.byte	0x08
	.zero		1


	//   ....[6]....
        /*00e0*/ 	.word	0x00000290
        /*00e4*/ 	.word	0x000000ff
        /*00e8*/ 	.word	0x00000018
        /*00ec*/ 	.short	0x0100
        /*00ee*/ 	.byte	0x08
	.zero		1


	//   ....[7]....
        /*00f0*/ 	.word	0x000002a0
        /*00f4*/ 	.word	0x000000ff
        /*00f8*/ 	.word	0x00000048
        /*00fc*/ 	.short	0x0100
        /*00fe*/ 	.byte	0x08
	.zero		1


	//   ....[8]....
        /*0100*/ 	.word	0x000002b0
        /*0104*/ 	.word	0x000000ff
        /*0108*/ 	.word	0x00000020
        /*010c*/ 	.short	0x0100
        /*010e*/ 	.byte	0x08
	.zero		1


	//   ....[9]....
        /*0110*/ 	.word	0x000002c0
        /*0114*/ 	.word	0x000000ff
        /*0118*/ 	.word	0x00000050
        /*011c*/ 	.short	0x0100
        /*011e*/ 	.byte	0x08
	.zero		1


	//   ....[10]....
        /*0120*/ 	.word	0x000002d0
        /*0124*/ 	.word	0x000000ff
        /*0128*/ 	.word	0x00000028
        /*012c*/ 	.short	0x0100
        /*012e*/ 	.byte	0x08
	.zero		1


	//   ....[11]....
        /*0130*/ 	.word	0x000002e0
        /*0134*/ 	.word	0x000000ff
        /*0138*/ 	.word	0x00000058
        /*013c*/ 	.short	0x0100
        /*013e*/ 	.byte	0x08
	.zero		1


	//   ....[12]....
        /*0140*/ 	.word	0x00000580
        /*0144*/ 	.word	0x000000ff
        /*0148*/ 	.word	0x00000070
        /*014c*/ 	.short	0x0100
        /*014e*/ 	.byte	0x08
	.zero		1


	//   ....[13]....
        /*0150*/ 	.word	0x00000600
        /*0154*/ 	.word	0x000000ff
        /*0158*/ 	.word	0x00000078
        /*015c*/ 	.short	0x0100
        /*015e*/ 	.byte	0x08
	.zero		1


	//   ....[14]....
        /*0160*/ 	.word	0x00001460
        /*0164*/ 	.word	0x00000003
        /*0168*/ 	.word	0x00000000
        /*016c*/ 	.short	0x010a
        /*016e*/ 	.byte	0x3f
	.zero		1


	//   ....[15]....
        /*0170*/ 	.word	0x000014c0
        /*0174*/ 	.word	0x00000003
        /*0178*/ 	.word	0x00000000
        /*017c*/ 	.short	0x010a
        /*017e*/ 	.byte	0x3f
	.zero		1


	//   ....[16]....
        /*0180*/ 	.word	0x000016d0
        /*0184*/ 	.word	0x00000005
        /*0188*/ 	.word	0x00000000
        /*018c*/ 	.short	0x010a
        /*018e*/ 	.byte	0x3f
	.zero		1


	//   ....[17]....
        /*0190*/ 	.word	0x00001710
        /*0194*/ 	.word	0x00000005
        /*0198*/ 	.word	0x00000000
        /*019c*/ 	.short	0x010a
        /*019e*/ 	.byte	0x3f
	.zero		1


	//   ....[18]....
        /*01a0*/ 	.word	0x00001800
        /*01a4*/ 	.word	0x00000004
        /*01a8*/ 	.word	0x00000000
        /*01ac*/ 	.short	0x0101
        /*01ae*/ 	.byte	0x3f
	.zero		1


	//   ....[19]....
        /*01b0*/ 	.word	0x000019c0
        /*01b4*/ 	.word	0x00000000
        /*01b8*/ 	.word	0x00000000
        /*01bc*/ 	.short	0x0101
        /*01be*/ 	.byte	0x3f
	.zero		1


	//   ....[20]....
        /*01c0*/ 	.word	0x00005d60
        /*01c4*/ 	.word	0x0000000e
        /*01c8*/ 	.word	0x00000030
        /*01cc*/ 	.short	0x010a
        /*01ce*/ 	.byte	0x3f
	.zero		1


	//   ....[21]....
        /*01d0*/ 	.word	0x000060d0
        /*01d4*/ 	.word	0x00000006
        /*01d8*/ 	.word	0x00000078
        /*01dc*/ 	.short	0x0101
        /*01de*/ 	.byte	0x3f
	.zero		1


	//   ....[22]....
        /*01e0*/ 	.word	0x000067f0
        /*01e4*/ 	.word	0x00000007
        /*01e8*/ 	.word	0x00000000
        /*01ec*/ 	.short	0x010a
        /*01ee*/ 	.byte	0x3f
	.zero		1


	//   ....[23]....
        /*01f0*/ 	.word	0x00006870
        /*01f4*/ 	.word	0x00000009
        /*01f8*/ 	.word	0x00000000
        /*01fc*/ 	.short	0x010a
        /*01fe*/ 	.byte	0x3f
	.zero		1


	//   ....[24]....
        /*0200*/ 	.word	0x00006900
        /*0204*/ 	.word	0x00000006
        /*0208*/ 	.word	0x00000000
        /*020c*/ 	.short	0x010a
        /*020e*/ 	.byte	0x3f
	.zero		1


	//   ....[25]....
        /*0210*/ 	.word	0x00006990
        /*0214*/ 	.word	0x00000009
        /*0218*/ 	.word	0x00000000
        /*021c*/ 	.short	0x010a
        /*021e*/ 	.byte	0x3f
	.zero		1


	//   ....[26]....
        /*0220*/ 	.word	0x00006a20
        /*0224*/ 	.word	0x00000006
        /*0228*/ 	.word	0x00000000
        /*022c*/ 	.short	0x010a
        /*022e*/ 	.byte	0x3f
	.zero		1


	//   ....[27]....
        /*0230*/ 	.word	0x00006ab0
        /*0234*/ 	.word	0x00000003
        /*0238*/ 	.word	0x00000000
        /*023c*/ 	.short	0x010a
        /*023e*/ 	.byte	0x3f
	.zero		1


	//   ....[28]....
        /*0240*/ 	.word	0x00006b10
        /*0244*/ 	.word	0x00000003
        /*0248*/ 	.word	0x00000000
        /*024c*/ 	.short	0x010a
        /*024e*/ 	.byte	0x3f
	.zero		1


	//   ....[29]....
        /*0250*/ 	.word	0x00006b60
        /*0254*/ 	.word	0x00000005
        /*0258*/ 	.word	0x00000000
        /*025c*/ 	.short	0x010a
        /*025e*/ 	.byte	0x3f
	.zero		1


	//   ....[30]....
        /*0260*/ 	.word	0x00006c30
        /*0264*/ 	.word	0x0000000e
        /*0268*/ 	.word	0x00000030
        /*026c*/ 	.short	0x010a
        /*026e*/ 	.byte	0x3f
	.zero		1


	//   ....[31]....
        /*0270*/ 	.word	0x00006d00
        /*0274*/ 	.word	0x00000007
        /*0278*/ 	.word	0x00000000
        /*027c*/ 	.short	0x010a
        /*027e*/ 	.byte	0x3f
	.zero		1


	//   ....[32]....
        /*0280*/ 	.word	0x00006d50
        /*0284*/ 	.word	0x00000009
        /*0288*/ 	.word	0x00000000
        /*028c*/ 	.short	0x010a
        /*028e*/ 	.byte	0x3f
	.zero		1


	//   ....[33]....
        /*0290*/ 	.word	0x00006da0
        /*0294*/ 	.word	0x00000006
        /*0298*/ 	.word	0x00000000
        /*029c*/ 	.short	0x010a
        /*029e*/ 	.byte	0x3f
	.zero		1


	//   ....[34]....
        /*02a0*/ 	.word	0x00006df0
        /*02a4*/ 	.word	0x00000009
        /*02a8*/ 	.word	0x00000000
        /*02ac*/ 	.short	0x010a
        /*02ae*/ 	.byte	0x3f
	.zero		1


	//   ....[35]....
        /*02b0*/ 	.word	0x00006e40
        /*02b4*/ 	.word	0x00000006
        /*02b8*/ 	.word	0x00000000
        /*02bc*/ 	.short	0x010a
        /*02be*/ 	.byte	0x3f
	.zero		1


	//----- nvinfo : EIATTR_NUM_MBARRIERS
	.align		4
.L_35:
        /*02c0*/ 	.byte	0x03, 0x38
        /*02c2*/ 	.short	0x000e


	//----- nvinfo : EIATTR_EXIT_INSTR_OFFSETS
	.align		4
        /*02c4*/ 	.byte	0x04, 0x1c
        /*02c6*/ 	.short	(.L_37 - .L_36)


	//   ....[0]....
.L_36:
        /*02c8*/ 	.word	0x000006a0


	//   ....[1]....
        /*02cc*/ 	.word	0x00000f60


	//   ....[2]....
        /*02d0*/ 	.word	0x00005440


	//   ....[3]....
        /*02d4*/ 	.word	0x00005a70


	//   ....[4]....
        /*02d8*/ 	.word	0x00006b00


	//----- nvinfo : EIATTR_MAX_THREADS
	.align		4
.L_37:
        /*02dc*/ 	.byte	0x04, 0x05
        /*02de*/ 	.short	(.L_39 - .L_38)
.L_38:
        /*02e0*/ 	.word	0x00000180
        /*02e4*/ 	.word	0x00000001
        /*02e8*/ 	.word	0x00000001


	//----- nvinfo : EIATTR_CRS_STACK_SIZE
	.align		4
.L_39:
        /*02ec*/ 	.byte	0x04, 0x1e
        /*02ee*/ 	.short	(.L_41 - .L_40)
.L_40:
        /*02f0*/ 	.word	0x00000000


	//----- nvinfo : EIATTR_CBANK_PARAM_SIZE
	.align		4
.L_41:
        /*02f4*/ 	.byte	0x03, 0x19
        /*02f6*/ 	.short	0x0470


	//----- nvinfo : EIATTR_PARAM_CBANK
	.align		4
        /*02f8*/ 	.byte	0x04, 0x0a
        /*02fa*/ 	.short	(.L_43 - .L_42)
	.align		4
.L_42:
        /*02fc*/ 	.word	index@(.nv.constant0._ZN7cutlass13device_kernelINS_4gemm6kernel13GemmUniversalIN4cute5tupleIJiiiiEEENS1_10collective13CollectiveMmaINS1_34MainloopSm90TmaGmmaWarpSpecializedILi6ENS5_IJNS4_1CILi1EEESB_SB_EEENS1_35KernelTmaWarpSpecializedCooperativeEEENS5_IJNSA_ILi128EEESF_NSA_ILi32EEEEEEaNS5_IJlSB_lEEEaSI_NS4_8TiledMMAINS4_8MMA_AtomIJNS4_4SM904GMMA27MMA_64x128x32_S32S8S8_SS_TNEEEENS4_6LayoutINS5_IJNSA_ILi2EEESB_SB_EEENS5_IJSB_NSA_ILi0EEESS_EEEEENS5_IJNS4_10UnderscoreESV_SV_EEEEENS4_13SM90_TMA_LOADENS4_14ComposedLayoutINS4_7SwizzleILi1ELi4ELi3EEENS4_18smem_ptr_flag_bitsILi8EEENSP_INS5_IJNSA_ILi8EEESG_EEENS5_IJSG_SB_EEEEEEEvNS4_8identityESY_S18_vS19_EENS_8epilogue10collective6detail29Sm90TmaWarpSpecializedAdapterINS1C_15DefaultEpilogueIaSI_SI_NS1B_6thread17LinearCombinationIaLi1EiiLNS1G_9ScaleType4KindE0ELNS_15FloatRoundStyleE2EaEENS1_15EpilogueDefaultEEEEEvvEEEEvNT_6ParamsE)
        /*0300*/ 	.short	0x0210
        /*0302*/ 	.short	0x0470


	//----- nvinfo : EIATTR_SW_WAR
	.align		4
.L_43:
        /*0304*/ 	.byte	0x04, 0x36
        /*0306*/ 	.short	(.L_45 - .L_44)
.L_44:
        /*0308*/ 	.word	0x00000008
.L_45:


//--------------------- .nv.callgraph             --------------------------
	.section	.nv.callgraph,"",@"SHT_CUDA_CALLGRAPH"
	.align	4
	.sectionentsize	8
	.align		4
        /*0000*/ 	.word	0x00000000
	.align		4
        /*0004*/ 	.word	0xffffffff
	.align		4
        /*0008*/ 	.word	index@(_ZN7cutlass13device_kernelINS_4gemm6kernel13GemmUniversalIN4cute5tupleIJiiiiEEENS1_10collective13CollectiveMmaINS1_34MainloopSm90TmaGmmaWarpSpecializedILi6ENS5_IJNS4_1CILi1EEESB_SB_EEENS1_35KernelTmaWarpSpecializedCooperativeEEENS5_IJNSA_ILi128EEESF_NSA_ILi32EEEEEEaNS5_IJlSB_lEEEaSI_NS4_8TiledMMAINS4_8MMA_AtomIJNS4_4SM904GMMA27MMA_64x128x32_S32S8S8_SS_TNEEEENS4_6LayoutINS5_IJNSA_ILi2EEESB_SB_EEENS5_IJSB_NSA_ILi0EEESS_EEEEENS5_IJNS4_10UnderscoreESV_SV_EEEEENS4_13SM90_TMA_LOADENS4_14ComposedLayoutINS4_7SwizzleILi1ELi4ELi3EEENS4_18smem_ptr_flag_bitsILi8EEENSP_INS5_IJNSA_ILi8EEESG_EEENS5_IJSG_SB_EEEEEEEvNS4_8identityESY_S18_vS19_EENS_8epilogue10collective6detail29Sm90TmaWarpSpecializedAdapterINS1C_15DefaultEpilogueIaSI_SI_NS1B_6thread17LinearCombinationIaLi1EiiLNS1G_9ScaleType4KindE0ELNS_15FloatRoundStyleE2EaEENS1_15EpilogueDefaultEEEEEvvEEEEvNT_6ParamsE)
	.align		4
        /*000c*/ 	.word	index@(__assertfail)
	.align		4
        /*0010*/ 	.word	0x00000000
	.align		4
        /*0014*/ 	.word	0xfffffffe
	.align		4
        /*0018*/ 	.word	0x00000000
	.align		4
        /*001c*/ 	.word	0xfffffffd
	.align		4
        /*0020*/ 	.word	0x00000000
	.align		4
        /*0024*/ 	.word	0xfffffffc


//--------------------- .nv.constant4             --------------------------
	.section	.nv.constant4,"a",@progbits
	.align	8
	.align		8
.nv.constant4:
        /*0000*/ 	.dword	__assertfail
	.align		8
        /*0008*/ 	.dword	__unnamed_1
	.align		8
        /*0010*/ 	.dword	_ZN40_INTERNAL_7ae42778_4_k_cu_a867bda4_301064cuda3std3__45__cpo5beginE
	.align		8
        /*0018*/ 	.dword	_ZN40_INTERNAL_7ae42778_4_k_cu_a867bda4_301064cuda3std3__45__cpo3endE
	.align		8
        /*0020*/ 	.dword	_ZN40_INTERNAL_7ae42778_4_k_cu_a867bda4_301064cuda3std3__45__cpo6cbeginE
	.align		8
        /*0028*/ 	.dword	_ZN40_INTERNAL_7ae42778_4_k_cu_a867bda4_301064cuda3std3__45__cpo4cendE
	.align		8
        /*0030*/ 	.dword	_ZN40_INTERNAL_7ae42778_4_k_cu_a867bda4_301064cuda3std3__442_GLOBAL__N__7ae42778_4_k_cu_a867bda4_301066ignoreE
	.align		8
        /*0038*/ 	.dword	_ZN40_INTERNAL_7ae42778_4_k_cu_a867bda4_301064cuda3std3__419piecewise_constructE
	.align		8
        /*0040*/ 	.dword	_ZN40_INTERNAL_7ae42778_4_k_cu_a867bda4_301064cuda3std3__48in_placeE
	.align		8
        /*0048*/ 	.dword	_ZN40_INTERNAL_7ae42778_4_k_cu_a867bda4_301064cuda3std6ranges3__45__cpo4swapE
	.align		8
        /*0050*/ 	.dword	_ZN40_INTERNAL_7ae42778_4_k_cu_a867bda4_301064cuda3std6ranges3__45__cpo9iter_moveE
	.align		8
        /*0058*/ 	.dword	_ZN40_INTERNAL_7ae42778_4_k_cu_a867bda4_301064cute7productE
	.align		8
        /*0060*/ 	.dword	_ZN40_INTERNAL_7ae42778_4_k_cu_a867bda4_301064cute1_E
	.align		8
        /*0068*/ 	.dword	$str$22
	.align		8
        /*0070*/ 	.dword	$str$23


//--------------------- .text._ZN7cutlass13device_kernelINS_4gemm6kernel13GemmUniversalIN4cute5tupleIJiiiiEEENS1_10collective13CollectiveMmaINS1_34MainloopSm90TmaGmmaWarpSpecializedILi6ENS5_IJNS4_1CILi1EEESB_SB_EEENS1_35KernelTmaWarpSpecializedCooperativeEEENS5_IJNSA_ILi128EEESF_NSA_ILi32EEEEEEaNS5_IJlSB_lEEEaSI_NS4_8TiledMMAINS4_8MMA_AtomIJNS4_4SM904GMMA27MMA_64x128x32_S32S8S8_SS_TNEEEENS4_6LayoutINS5_IJNSA_ILi2EEESB_SB_EEENS5_IJSB_NSA_ILi0EEESS_EEEEENS5_IJNS4_10UnderscoreESV_SV_EEEEENS4_13SM90_TMA_LOADENS4_14ComposedLayoutINS4_7SwizzleILi1ELi4ELi3EEENS4_18smem_ptr_flag_bitsILi8EEENSP_INS5_IJNSA_ILi8EEESG_EEENS5_IJSG_SB_EEEEEEEvNS4_8identityESY_S18_vS19_EENS_8epilogue10collective6detail29Sm90TmaWarpSpecializedAdapterINS1C_15DefaultEpilogueIaSI_SI_NS1B_6thread17LinearCombinationIaLi1EiiLNS1G_9ScaleType4KindE0ELNS_15FloatRoundStyleE2EaEENS1_15EpilogueDefaultEEEEEvvEEEEvNT_6ParamsE --------------------------
	.section	.text._ZN7cutlass13device_kernelINS_4gemm6kernel13GemmUniversalIN4cute5tupleIJiiiiEEENS1_10collective13CollectiveMmaINS1_34MainloopSm90TmaGmmaWarpSpecializedILi6ENS5_IJNS4_1CILi1EEESB_SB_EEENS1_35KernelTmaWarpSpecializedCooperativeEEENS5_IJNSA_ILi128EEESF_NSA_ILi32EEEEEEaNS5_IJlSB_lEEEaSI_NS4_8TiledMMAINS4_8MMA_AtomIJNS4_4SM904GMMA27MMA_64x128x32_S32S8S8_SS_TNEEEENS4_6LayoutINS5_IJNSA_ILi2EEESB_SB_EEENS5_IJSB_NSA_ILi0EEESS_EEEEENS5_IJNS4_10UnderscoreESV_SV_EEEEENS4_13SM90_TMA_LOADENS4_14ComposedLayoutINS4_7SwizzleILi1ELi4ELi3EEENS4_18smem_ptr_flag_bitsILi8EEENSP_INS5_IJNSA_ILi8EEESG_EEENS5_IJSG_SB_EEEEEEEvNS4_8identityESY_S18_vS19_EENS_8epilogue10collective6detail29Sm90TmaWarpSpecializedAdapterINS1C_15DefaultEpilogueIaSI_SI_NS1B_6thread17LinearCombinationIaLi1EiiLNS1G_9ScaleType4KindE0ELNS_15FloatRoundStyleE2EaEENS1_15EpilogueDefaultEEEEEvvEEEEvNT_6ParamsE,"ax",@progbits
	.align	128
.text._ZN7cutlass13device_kernelINS_4gemm6kernel13GemmUniversalIN4cute5tupleIJiiiiEEENS1_10collective13CollectiveMmaINS1_34MainloopSm90TmaGmmaWarpSpecializedILi6ENS5_IJNS4_1CILi1EEESB_SB_EEENS1_35KernelTmaWarpSpecializedCooperativeEEENS5_IJNSA_ILi128EEESF_NSA_ILi32EEEEEEaNS5_IJlSB_lEEEaSI_NS4_8TiledMMAINS4_8MMA_AtomIJNS4_4SM904GMMA27MMA_64x128x32_S32S8S8_SS_TNEEEENS4_6LayoutINS5_IJNSA_ILi2EEESB_SB_EEENS5_IJSB_NSA_ILi0EEESS_EEEEENS5_IJNS4_10UnderscoreESV_SV_EEEEENS4_13SM90_TMA_LOADENS4_14ComposedLayoutINS4_7SwizzleILi1ELi4ELi3EEENS4_18smem_ptr_flag_bitsILi8EEENSP_INS5_IJNSA_ILi8EEESG_EEENS5_IJSG_SB_EEEEEEEvNS4_8identityESY_S18_vS19_EENS_8epilogue10collective6detail29Sm90TmaWarpSpecializedAdapterINS1C_15DefaultEpilogueIaSI_SI_NS1B_6thread17LinearCombinationIaLi1EiiLNS1G_9ScaleType4KindE0ELNS_15FloatRoundStyleE2EaEENS1_15EpilogueDefaultEEEEEvvEEEEvNT_6ParamsE:
        .type           _ZN7cutlass13device_kernelINS_4gemm6kernel13GemmUniversalIN4cute5tupleIJiiiiEEENS1_10collective13CollectiveMmaINS1_34MainloopSm90TmaGmmaWarpSpecializedILi6ENS5_IJNS4_1CILi1EEESB_SB_EEENS1_35KernelTmaWarpSpecializedCooperativeEEENS5_IJNSA_ILi128EEESF_NSA_ILi32EEEEEEaNS5_IJlSB_lEEEaSI_NS4_8TiledMMAINS4_8MMA_AtomIJNS4_4SM904GMMA27MMA_64x128x32_S32S8S8_SS_TNEEEENS4_6LayoutINS5_IJNSA_ILi2EEESB_SB_EEENS5_IJSB_NSA_ILi0EEESS_EEEEENS5_IJNS4_10UnderscoreESV_SV_EEEEENS4_13SM90_TMA_LOADENS4_14ComposedLayoutINS4_7SwizzleILi1ELi4ELi3EEENS4_18smem_ptr_flag_bitsILi8EEENSP_INS5_IJNSA_ILi8EEESG_EEENS5_IJSG_SB_EEEEEEEvNS4_8identityESY_S18_vS19_EENS_8epilogue10collective6detail29Sm90TmaWarpSpecializedAdapterINS1C_15DefaultEpilogueIaSI_SI_NS1B_6thread17LinearCombinationIaLi1EiiLNS1G_9ScaleType4KindE0ELNS_15FloatRoundStyleE2EaEENS1_15EpilogueDefaultEEEEEvvEEEEvNT_6ParamsE,@function
        .size           _ZN7cutlass13device_kernelINS_4gemm6kernel13GemmUniversalIN4cute5tupleIJiiiiEEENS1_10collective13CollectiveMmaINS1_34MainloopSm90TmaGmmaWarpSpecializedILi6ENS5_IJNS4_1CILi1EEESB_SB_EEENS1_35KernelTmaWarpSpecializedCooperativeEEENS5_IJNSA_ILi128EEESF_NSA_ILi32EEEEEEaNS5_IJlSB_lEEEaSI_NS4_8TiledMMAINS4_8MMA_AtomIJNS4_4SM904GMMA27MMA_64x128x32_S32S8S8_SS_TNEEEENS4_6LayoutINS5_IJNSA_ILi2EEESB_SB_EEENS5_IJSB_NSA_ILi0EEESS_EEEEENS5_IJNS4_10UnderscoreESV_SV_EEEEENS4_13SM90_TMA_LOADENS4_14ComposedLayoutINS4_7SwizzleILi1ELi4ELi3EEENS4_18smem_ptr_flag_bitsILi8EEENSP_INS5_IJNSA_ILi8EEESG_EEENS5_IJSG_SB_EEEEEEEvNS4_8identityESY_S18_vS19_EENS_8epilogue10collective6detail29Sm90TmaWarpSpecializedAdapterINS1C_15DefaultEpilogueIaSI_SI_NS1B_6thread17LinearCombinationIaLi1EiiLNS1G_9ScaleType4KindE0ELNS_15FloatRoundStyleE2EaEENS1_15EpilogueDefaultEEEEEvvEEEEvNT_6ParamsE,(.L_x_202 - _ZN7cutlass13device_kernelINS_4gemm6kernel13GemmUniversalIN4cute5tupleIJiiiiEEENS1_10collective13CollectiveMmaINS1_34MainloopSm90TmaGmmaWarpSpecializedILi6ENS5_IJNS4_1CILi1EEESB_SB_EEENS1_35KernelTmaWarpSpecializedCooperativeEEENS5_IJNSA_ILi128EEESF_NSA_ILi32EEEEEEaNS5_IJlSB_lEEEaSI_NS4_8TiledMMAINS4_8MMA_AtomIJNS4_4SM904GMMA27MMA_64x128x32_S32S8S8_SS_TNEEEENS4_6LayoutINS5_IJNSA_ILi2EEESB_SB_EEENS5_IJSB_NSA_ILi0EEESS_EEEEENS5_IJNS4_10UnderscoreESV_SV_EEEEENS4_13SM90_TMA_LOADENS4_14ComposedLayoutINS4_7SwizzleILi1ELi4ELi3EEENS4_18smem_ptr_flag_bitsILi8EEENSP_INS5_IJNSA_ILi8EEESG_EEENS5_IJSG_SB_EEEEEEEvNS4_8identityESY_S18_vS19_EENS_8epilogue10collective6detail29Sm90TmaWarpSpecializedAdapterINS1C_15DefaultEpilogueIaSI_SI_NS1B_6thread17LinearCombinationIaLi1EiiLNS1G_9ScaleType4KindE0ELNS_15FloatRoundStyleE2EaEENS1_15EpilogueDefaultEEEEEvvEEEEvNT_6ParamsE)
        .other          _ZN7cutlass13device_kernelINS_4gemm6kernel13GemmUniversalIN4cute5tupleIJiiiiEEENS1_10collective13CollectiveMmaINS1_34MainloopSm90TmaGmmaWarpSpecializedILi6ENS5_IJNS4_1CILi1EEESB_SB_EEENS1_35KernelTmaWarpSpecializedCooperativeEEENS5_IJNSA_ILi128EEESF_NSA_ILi32EEEEEEaNS5_IJlSB_lEEEaSI_NS4_8TiledMMAINS4_8MMA_AtomIJNS4_4SM904GMMA27MMA_64x128x32_S32S8S8_SS_TNEEEENS4_6LayoutINS5_IJNSA_ILi2EEESB_SB_EEENS5_IJSB_NSA_ILi0EEESS_EEEEENS5_IJNS4_10UnderscoreESV_SV_EEEEENS4_13SM90_TMA_LOADENS4_14ComposedLayoutINS4_7SwizzleILi1ELi4ELi3EEENS4_18smem_ptr_flag_bitsILi8EEENSP_INS5_IJNSA_ILi8EEESG_EEENS5_IJSG_SB_EEEEEEEvNS4_8identityESY_S18_vS19_EENS_8epilogue10collective6detail29Sm90TmaWarpSpecializedAdapterINS1C_15DefaultEpilogueIaSI_SI_NS1B_6thread17LinearCombinationIaLi1EiiLNS1G_9ScaleType4KindE0ELNS_15FloatRoundStyleE2EaEENS1_15EpilogueDefaultEEEEEvvEEEEvNT_6ParamsE,@"STO_CUDA_ENTRY STV_DEFAULT"
_ZN7cutlass13device_kernelINS_4gemm6kernel13GemmUniversalIN4cute5tupleIJiiiiEEENS1_10collective13CollectiveMmaINS1_34MainloopSm90TmaGmmaWarpSpecializedILi6ENS5_IJNS4_1CILi1EEESB_SB_EEENS1_35KernelTmaWarpSpecializedCooperativeEEENS5_IJNSA_ILi128EEESF_NSA_ILi32EEEEEEaNS5_IJlSB_lEEEaSI_NS4_8TiledMMAINS4_8MMA_AtomIJNS4_4SM904GMMA27MMA_64x128x32_S32S8S8_SS_TNEEEENS4_6LayoutINS5_IJNSA_ILi2EEESB_SB_EEENS5_IJSB_NSA_ILi0EEESS_EEEEENS5_IJNS4_10UnderscoreESV_SV_EEEEENS4_13SM90_TMA_LOADENS4_14ComposedLayoutINS4_7SwizzleILi1ELi4ELi3EEENS4_18smem_ptr_flag_bitsILi8EEENSP_INS5_IJNSA_ILi8EEESG_EEENS5_IJSG_SB_EEEEEEEvNS4_8identityESY_S18_vS19_EENS_8epilogue10collective6detail29Sm90TmaWarpSpecializedAdapterINS1C_15DefaultEpilogueIaSI_SI_NS1B_6thread17LinearCombinationIaLi1EiiLNS1G_9ScaleType4KindE0ELNS_15FloatRoundStyleE2EaEENS1_15EpilogueDefaultEEEEEvvEEEEvNT_6ParamsE:
[----:B------:R-:W0:Y:S01]  /*0000*/  LDC R1, c[0x0][0x28] ;  /* 0x00000a00ff017b82 */ /* 0x000e220000000800 */
[----:B------:R-:W1:Y:S01]  /*0010*/  S2R R3, SR_TID.X ;  /* 0x0000000000037919 */ /* 0x000e620000002100 */
[----:B------:R-:W-:Y:S01]  /*0020*/  ELECT P0, URZ, PT ;  /* 0x00000000003f782f */ /* 0x000fe20003800000 */
[----:B------:R-:W-:Y:S01]  /*0030*/  BSSY B0, `(.L_x_0) ;  /* 0x000000f000007945 */ /* 0x000fe20003800000 */
[--C-:B-1----:R-:W-:Y:S02]  /*0040*/  SHF.R.U32.HI R0, RZ, 0x5, R3.reuse ;  /* 0x00000005ff007819 */ /* 0x102fe40000011603 */
[----:B------:R-:W-:-:S03]  /*0050*/  SHF.R.U32.HI R14, RZ, 0x7, R3 ;  /* 0x00000007ff0e7819 */ /* 0x000fc60000011603 */
[----:B------:R-:W1:Y:S04]  /*0060*/  SHFL.IDX PT, R4, R0, RZ, 0x1f ;  /* 0x00001fff00047589 */ /* 0x000e6800000e0000 */
[----:B------:R2:W3:Y:S01]  /*0070*/  SHFL.IDX PT, R10, R14, RZ, 0x1f ;  /* 0x00001fff0e0a7589 */ /* 0x0004e200000e0000 */
[----:B-1----:R-:W-:-:S13]  /*0080*/  ISETP.NE.OR P0, PT, R4, RZ, !P0 ;  /* 0x000000ff0400720c */ /* 0x002fda0004705670 */
[----:B0-23--:R-:W-:Y:S05]  /*0090*/  @P0 BRA `(.L_x_1) ;  /* 0x0000000000200947 */ /* 0x00dfea0003800000 */
[----:B------:R-:W-:Y:S02]  /*00a0*/  ULDC.64 UR4, c[0x0][0x198] ;  /* 0x0000660000047ab9 */ /* 0x000fe40000000a00 */
[----:B------:R-:W-:Y:S02]  /*00b0*/  UIADD3 UR6, UP0, UR4, 0xf0, URZ ;  /* 0x000000f004067890 */ /* 0x000fe4000ff1e03f */
[----:B------:R-:W-:Y:S02]  /*00c0*/  UIADD3 UR4, UP1, UR4, 0x1f0, URZ ;  /* 0x000001f004047890 */ /* 0x000fe4000ff3e03f */
[----:B------:R-:W-:Y:S02]  /*00d0*/  UIADD3.X UR7, URZ, UR5, URZ, UP0, !UPT ;  /* 0x000000053f077290 */ /* 0x000fe400087fe43f */
[----:B------:R-:W-:-:S07]  /*00e0*/  UIADD3.X UR5, URZ, UR5, URZ, UP1, !UPT ;  /* 0x000000053f057290 */ /* 0x000fce0008ffe43f */
[----:B------:R0:W-:Y:S02]  /*00f0*/  UTMACCTL.PF [UR6] ;  /* 0x00000000060079b9 */ /* 0x0001e40008040000 */
[----:B------:R0:W-:Y:S02]  /*0100*/  UTMACCTL.PF [UR4] ;  /* 0x00000000040079b9 */ /* 0x0001e40008040000 */
[----:B0-----:R-:W-:Y:S01]  /*0110*/  NOP ;  /* 0x0000000000007918 */ /* 0x001fe20000000000 */
.L_x_1:
[----:B------:R-:W-:Y:S05]  /*0120*/  BSYNC B0 ;  /* 0x0000000000007941 */ /* 0x000fea0003800000 */
.L_x_0:
[----:B------:R-:W0:Y:S02]  /*0130*/  SHFL.IDX PT, R2, R0, RZ, 0x1f ;  /* 0x00001fff00027589 */ /* 0x000e2400000e0000 */
[----:B0-----:R-:W-:-:S13]  /*0140*/  ISETP.NE.AND P0, PT, R2, RZ, PT ;  /* 0x000000ff0200720c */ /* 0x001fda0003f05270 */
[----:B------:R-:W-:Y:S05]  /*0150*/  @P0 BRA `(.L_x_2) ;  /* 0x0000000000680947 */ /* 0x000fea0003800000 */
[----:B------:R-:W0:Y:S01]  /*0160*/  S2UR UR8, SR_CgaCtaId ;  /* 0x00000000000879c3 */ /* 0x000e220000008800 */
[----:B------:R-:W-:Y:S01]  /*0170*/  UMOV UR4, 0x400 ;  /* 0x0000040000047882 */ /* 0x000fe20000000000 */
[----:B------:R-:W-:Y:S01]  /*0180*/  UMOV UR5, 0x1 ;  /* 0x0000000100057882 */ /* 0x000fe20000000000 */
[----:B------:R-:W-:Y:S01]  /*0190*/  UMOV UR6, 0x100 ;  /* 0x0000010000067882 */ /* 0x000fe20000000000 */
[----:B------:R-:W-:Y:S01]  /*01a0*/  ELECT P0, URZ, PT ;  /* 0x00000000003f782f */ /* 0x000fe20003800000 */
[----:B------:R-:W-:-:S04]  /*01b0*/  UIADD3 UR6, -UR6, 0x100000, URZ ;  /* 0x0010000006067890 */ /* 0x000fc8000fffe13f */
[----:B------:R-:W-:Y:S02]  /*01c0*/  USHF.L.U32 UR7, UR6, 0xb, URZ ;  /* 0x0000000b06077899 */ /* 0x000fe4000800063f */
[----:B------:R-:W-:Y:S02]  /*01d0*/  USHF.L.U32 UR6, UR6, 0x1, URZ ;  /* 0x0000000106067899 */ /* 0x000fe4000800063f */
[----:B0-----:R-:W-:Y:S02]  /*01e0*/  ULEA UR8, UR8, UR4, 0x18 ;  /* 0x0000000408087291 */ /* 0x001fe4000f8ec03f */
[----:B------:R-:W-:-:S04]  /*01f0*/  UIADD3 UR4, -UR5, 0x100000, URZ ;  /* 0x0010000005047890 */ /* 0x000fc8000fffe13f */
[----:B------:R-:W-:Y:S02]  /*0200*/  USHF.L.U32 UR5, UR4, 0xb, URZ ;  /* 0x0000000b04057899 */ /* 0x000fe4000800063f */
[----:B------:R-:W-:Y:S01]  /*0210*/  USHF.L.U32 UR4, UR4, 0x1, URZ ;  /* 0x0000000104047899 */ /* 0x000fe2000800063f */
[----:B------:R-:W0:Y:S11]  /*0220*/  FENCE.VIEW.ASYNC.S ;  /* 0x00000000000073c6 */ /* 0x000e360000000000 */
[----:B0-----:R0:W1:Y:S01]  /*0230*/  SYNCS.EXCH.64 URZ, [UR8], UR4 ;  /* 0x00000004083f75b2 */ /* 0x0010620008000100 */
[----:B------:R0:W2:Y:S01]  /*0240*/  SYNCS.EXCH.64 URZ, [UR8+0x30], UR6 ;  /* 0x00003006083f75b2 */ /* 0x0000a20008000100 */
[----:B------:R0:W3:Y:S01]  /*0250*/  SYNCS.EXCH.64 URZ, [UR8+0x8], UR4 ;  /* 0x00000804083f75b2 */ /* 0x0000e20008000100 */
[----:B------:R0:W4:Y:S01]  /*0260*/  SYNCS.EXCH.64 URZ, [UR8+0x38], UR6 ;  /* 0x00003806083f75b2 */ /* 0x0001220008000100 */
[----:B------:R0:W0:Y:S01]  /*0270*/  SYNCS.EXCH.64 URZ, [UR8+0x10], UR4 ;  /* 0x00001004083f75b2 */ /* 0x0000220008000100 */
[----:B------:R0:W0:Y:S01]  /*0280*/  SYNCS.EXCH.64 URZ, [UR8+0x40], UR6 ;  /* 0x00004006083f75b2 */ /* 0x0000220008000100 */
[----:B------:R0:W0:Y:S01]  /*0290*/  SYNCS.EXCH.64 URZ, [UR8+0x18], UR4 ;  /* 0x00001804083f75b2 */ /* 0x0000220008000100 */
[----:B------:R0:W0:Y:S01]  /*02a0*/  SYNCS.EXCH.64 URZ, [UR8+0x48], UR6 ;  /* 0x00004806083f75b2 */ /* 0x0000220008000100 */
[----:B------:R0:W0:Y:S01]  /*02b0*/  SYNCS.EXCH.64 URZ, [UR8+0x20], UR4 ;  /* 0x00002004083f75b2 */ /* 0x0000220008000100 */
[----:B------:R0:W0:Y:S01]  /*02c0*/  SYNCS.EXCH.64 URZ, [UR8+0x50], UR6 ;  /* 0x00005006083f75b2 */ /* 0x0000220008000100 */
[----:B------:R0:W0:Y:S01]  /*02d0*/  SYNCS.EXCH.64 URZ, [UR8+0x28], UR4 ;  /* 0x00002804083f75b2 */ /* 0x0000220008000100 */
[----:B------:R0:W0:Y:S01]  /*02e0*/  SYNCS.EXCH.64 URZ, [UR8+0x58], UR6 ;  /* 0x00005806083f75b2 */ /* 0x0000220008000100 */
[----:B------:R-:W-:Y:S01]  /*02f0*/  NOP ;  /* 0x0000000000007918 */ /* 0x000fe20000000000 */
.L_x_2:
[----:B------:R-:W5:Y:S01]  /*0300*/  SHFL.IDX PT, R0, R0, RZ, 0x1f ;  /* 0x00001fff00007589 */ /* 0x000f6200000e0000 */
[----:B------:R-:W-:Y:S01]  /*0310*/  ELECT P0, URZ, PT ;  /* 0x00000000003f782f */ /* 0x000fe20003800000 */
[----:B------:R-:W1:Y:S01]  /*0320*/  LDC R2, c[0x0][0x65c] ;  /* 0x00019700ff027b82 */ /* 0x000e620000000800 */
[----:B------:R-:W-:Y:S01]  /*0330*/  SHF.R.S32.HI R7, RZ, 0x1f, R4 ;  /* 0x0000001fff077819 */ /* 0x000fe20000011404 */
[----:B------:R-:W2:Y:S01]  /*0340*/  S2R R5, SR_CTAID.Y ;  /* 0x0000000000057919 */ /* 0x000ea20000002600 */
[----:B0-----:R-:W-:Y:S01]  /*0350*/  UMOV UR4, 0x20 ;  /* 0x0000002000047882 */ /* 0x001fe20000000000 */
[----:B------:R-:W-:Y:S01]  /*0360*/  NOP ;  /* 0x0000000000007918 */ /* 0x000fe20000000000 */
[----:B------:R-:W-:Y:S01]  /*0370*/  LEA.HI R7, R7, R4, RZ, 0x2 ;  /* 0x0000000407077211 */ /* 0x000fe200078f10ff */
[----:B------:R-:W0:Y:S01]  /*0380*/  S2R R6, SR_CTAID.X ;  /* 0x0000000000067919 */ /* 0x000e220000002500 */
[----:B------:R-:W-:Y:S01]  /*0390*/  ISETP.NE.AND P2, PT, R10, RZ, PT ;  /* 0x000000ff0a00720c */ /* 0x000fe20003f45270 */
[----:B------:R-:W-:Y:S01]  /*03a0*/  NOP ;  /* 0x0000000000007918 */ /* 0x000fe20000000000 */
[----:B------:R-:W-:-:S02]  /*03b0*/  LOP3.LUT R7, R7, 0xfffffffc, RZ, 0xc0, !PT ;  /* 0xfffffffc07077812 */ /* 0x000fc400078ec0ff */
[----:B-----5:R-:W-:Y:S02]  /*03c0*/  ISETP.NE.OR P0, PT, R0, RZ, !P0 ;  /* 0x000000ff0000720c */ /* 0x020fe40004705670 */
[----:B-1----:R-:W-:-:S04]  /*03d0*/  ISETP.NE.AND P3, PT, R2, 0x1, PT ;  /* 0x000000010200780c */ /* 0x002fc80003f65270 */
[----:B------:R-:W-:Y:S01]  /*03e0*/  P2R R0, PR, RZ, 0x8 ;  /* 0x00000008ff007803 */ /* 0x000fe20000000000 */
[----:B------:R-:W-:Y:S01]  /*03f0*/  IMAD.IADD R0, R4, 0x1, -R7 ;  /* 0x0000000104007824 */ /* 0x000fe200078e0a07 */
[----:B------:R-:W-:Y:S01]  /*0400*/  LOP3.LUT R4, R3, 0x7f, RZ, 0xc0, !PT ;  /* 0x0000007f03047812 */ /* 0x000fe200078ec0ff */
[----:B------:R-:W-:-:S03]  /*0410*/  IMAD.MOV.U32 R7, RZ, RZ, RZ ;  /* 0x000000ffff077224 */ /* 0x000fc600078e00ff */
[----:B------:R-:W-:Y:S01]  /*0420*/  ISETP.NE.AND P1, PT, R0, 0x3, PT ;  /* 0x000000030000780c */ /* 0x000fe20003f25270 */
[----:B------:R-:W-:Y:S01]  /*0430*/  VOTEU.ALL UP0, P0 ;  /* 0x00000000003f7886 */ /* 0x000fe20000000000 */
[----:B------:R-:W-:Y:S01]  /*0440*/  VOTEU.ALL UP1, P0 ;  /* 0x00000000003f7886 */ /* 0x000fe20000020000 */
[----:B------:R-:W0:Y:S01]  /*0450*/  @P3 LDC R17, c[0x0][0x10] ;  /* 0x00000400ff113b82 */ /* 0x000e220000000800 */
[----:B--2---:R-:W-:Y:S02]  /*0460*/  @P3 IMAD.MOV.U32 R8, RZ, RZ, R5 ;  /* 0x000000ffff083224 */ /* 0x004fe400078e0005 */
[----:B------:R-:W-:Y:S01]  /*0470*/  @!UP0 UMOV UR6, 0x400 ;  /* 0x0000040000068882 */ /* 0x000fe20000000000 */
[----:B------:R-:W-:-:S04]  /*0480*/  @!UP0 UIADD3 UR4, -UR4, 0x100000, URZ ;  /* 0x0010000004048890 */ /* 0x000fc8000fffe13f */
[----:B------:R-:W-:Y:S02]  /*0490*/  @!UP0 USHF.L.U32 UR5, UR4, 0xb, URZ ;  /* 0x0000000b04058899 */ /* 0x000fe4000800063f */
[----:B------:R-:W-:Y:S01]  /*04a0*/  @!UP0 USHF.L.U32 UR4, UR4, 0x1, URZ ;  /* 0x0000000104048899 */ /* 0x000fe2000800063f */
[----:B------:R-:W-:Y:S01]  /*04b0*/  @P3 IMAD.MOV.U32 R9, RZ, RZ, RZ ;  /* 0x000000ffff093224 */ /* 0x000fe200078e00ff */
[----:B------:R-:W1:Y:S08]  /*04c0*/  @!UP0 S2UR UR7, SR_CgaCtaId ;  /* 0x00000000000789c3 */ /* 0x000e700000008800 */
[----:B------:R-:W2:Y:S01]  /*04d0*/  @!P3 LDC R11, c[0x0][0xc] ;  /* 0x00000300ff0bbb82 */ /* 0x000ea20000000800 */
[----:B0-----:R-:W-:Y:S01]  /*04e0*/  @P3 IMAD.WIDE.U32 R16, R6, R17, R8 ;  /* 0x0000001106103225 */ /* 0x001fe200078e0008 */
[----:B-1----:R-:W-:Y:S01]  /*04f0*/  @!UP0 ULEA UR8, UR7, UR6, 0x18 ;  /* 0x0000000607088291 */ /* 0x002fe2000f8ec03f */
[----:B------:R-:W-:-:S02]  /*0500*/  VOTEU.ALL UP0, P0 ;  /* 0x00000000003f7886 */ /* 0x000fc40000000000 */
[----:B------:R-:W-:Y:S01]  /*0510*/  ULDC UR6, c[0x0][0xc] ;  /* 0x0000030000067ab9 */ /* 0x000fe20000000800 */
[----:B------:R-:W-:Y:S01]  /*0520*/  ISETP.EQ.OR P0, PT, R0, RZ, !P1 ;  /* 0x000000ff0000720c */ /* 0x000fe20004f02670 */
[----:B------:R-:W-:-:S03]  /*0530*/  ULDC UR7, c[0x0][0x10] ;  /* 0x0000040000077ab9 */ /* 0x000fc60000000800 */
[C---:B------:R-:W-:Y:S01]  /*0540*/  ISETP.EQ.AND P0, PT, R10.reuse, RZ, P0 ;  /* 0x000000ff0a00720c */ /* 0x040fe20000702270 */
[----:B------:R-:W-:Y:S02]  /*0550*/  VIADD R10, R10, 0xffffffff ;  /* 0xffffffff0a0a7836 */ /* 0x000fe40000000000 */
[----:B--2---:R-:W-:Y:S01]  /*0560*/  @!P3 IMAD.WIDE.U32 R8, R11, R5, R6 ;  /* 0x000000050b08b225 */ /* 0x004fe200078e0006 */
[----:B------:R-:W0:Y:S02]  /*0570*/  FENCE.VIEW.ASYNC.S ;  /* 0x00000000000073c6 */ /* 0x000e240000000000 */
[----:B0-----:R-:W3:Y:S01]  /*0580*/  @!UP0 SYNCS.EXCH.64 URZ, [UR8+0x70], UR4 ;  /* 0x00007004083f85b2 */ /* 0x001ee20008000100 */
[----:B------:R-:W-:Y:S01]  /*0590*/  SEL R18, RZ, 0x1, !P0 ;  /* 0x00000001ff127807 */ /* 0x000fe20004000000 */
[----:B------:R-:W-:Y:S01]  /*05a0*/  @P3 IMAD.MOV.U32 R11, RZ, RZ, RZ ;  /* 0x000000ffff0b3224 */ /* 0x000fe200078e00ff */
[----:B------:R-:W-:Y:S01]  /*05b0*/  ISETP.GE.U32.AND P1, PT, R10, 0x2, PT ;  /* 0x000000020a00780c */ /* 0x000fe20003f26070 */
[----:B------:R-:W-:-:S02]  /*05c0*/  @!P3 IMAD.MOV.U32 R16, RZ, RZ, R8 ;  /* 0x000000ffff10b224 */ /* 0x000fc400078e0008 */
[----:B------:R-:W-:Y:S01]  /*05d0*/  @P3 IMAD.IADD R17, R17, 0x1, R11 ;  /* 0x0000000111113824 */ /* 0x000fe200078e020b */
[----:B------:R-:W-:Y:S01]  /*05e0*/  SEL R18, R18, 0x2, P1 ;  /* 0x0000000212127807 */ /* 0x000fe20000800000 */
[----:B------:R-:W-:Y:S01]  /*05f0*/  @!P3 IMAD.MOV.U32 R17, RZ, RZ, R9 ;  /* 0x000000ffff11b224 */ /* 0x000fe200078e0009 */
[----:B------:R0:W3:Y:S01]  /*0600*/  @!UP1 SYNCS.EXCH.64 URZ, [UR8+0x78], UR4 ;  /* 0x00007804083f95b2 */ /* 0x0000e20008000100 */
[----:B------:R-:W-:Y:S01]  /*0610*/  NOP ;  /* 0x0000000000007918 */ /* 0x000fe20000000000 */
[----:B0-----:R-:W-:-:S03]  /*0620*/  UIMAD.WIDE.U32 UR4, UR6, UR7, URZ ;  /* 0x00000007060472a5 */ /* 0x001fc6000f8e003f */
[----:B------:R-:W-:Y:S02]  /*0630*/  ULDC UR6, c[0x0][0x14] ;  /* 0x0000050000067ab9 */ /* 0x000fe40000000800 */
[----:B------:R-:W-:Y:S02]  /*0640*/  UIMAD.WIDE.U32 UR36, UR4, UR6, URZ ;  /* 0x00000006042472a5 */ /* 0x000fe4000f8e003f */
[----:B------:R-:W-:-:S04]  /*0650*/  UIMAD UR42, UR5, UR6, URZ ;  /* 0x00000006052a72a4 */ /* 0x000fc8000f8e023f */
[----:B------:R-:W-:Y:S01]  /*0660*/  UIADD3 UR42, UR37, UR42, URZ ;  /* 0x0000002a252a7290 */ /* 0x000fe2000fffe03f */
[----:B---34-:R-:W-:Y:S06]  /*0670*/  BAR.SYNC.DEFER_BLOCKING 0x0 ;  /* 0x0000000000007b1d */ /* 0x018fec0000010000 */
[----:B------:R-:W-:Y:S05]  /*0680*/  @!P2 BRA `(.L_x_3) ;  /* 0x0000004c0070a947 */ /* 0x000fea0003800000 */
[----:B------:R-:W-:-:S13]  /*0690*/  ISETP.GT.U32.AND P0, PT, R10, 0x1, PT ;  /* 0x000000010a00780c */ /* 0x000fda0003f04070 */
[----:B------:R-:W-:Y:S05]  /*06a0*/  @P0 EXIT ;  /* 0x000000000000094d */ /* 0x000fea0003800000 */
[----:B------:R-:W-:Y:S01]  /*06b0*/  ULDC.64 UR4, c[0x0][0x650] ;  /* 0x0001940000047ab9 */ /* 0x000fe20000000a00 */
[----:B------:R-:W-:Y:S01]  /*06c0*/  PRMT R0, RZ, 0x7610, R0 ;  /* 0x00007610ff007816 */ /* 0x000fe20000000000 */
[----:B------:R-:W-:Y:S01]  /*06d0*/  IMAD.MOV.U32 R97, RZ, RZ, -0x1 ;  /* 0xffffffffff617424 */ /* 0x000fe200078e00ff */
[----:B------:R-:W-:Y:S01]  /*06e0*/  ISETP.GE.U32.AND P0, PT, R16, UR4, PT ;  /* 0x0000000410007c0c */ /* 0x000fe2000bf06070 */
[----:B------:R-:W-:Y:S02]  /*06f0*/  IMAD.MOV.U32 R98, RZ, RZ, -0x1 ;  /* 0xffffffffff627424 */ /* 0x000fe400078e00ff */
[----:B------:R-:W-:Y:S01]  /*0700*/  IMAD.MOV.U32 R96, RZ, RZ, -0x1 ;  /* 0xffffffffff607424 */ /* 0x000fe200078e00ff */
[----:B------:R-:W-:-:S13]  /*0710*/  ISETP.GE.U32.AND.EX P0, PT, R17, UR5, PT, P0 ;  /* 0x0000000511007c0c */ /* 0x000fda000bf06100 */
[----:B------:R-:W-:Y:S05]  /*0720*/  @P0 BRA `(.L_x_4) ;  /* 0x0000000400540947 */ /* 0x000fea0003800000 */
[----:B------:R-:W0:Y:S01]  /*0730*/  LDC.64 R20, c[0x0][0x628] ;  /* 0x00018a00ff147b82 */ /* 0x000e220000000a00 */
[----:B------:R-:W-:Y:S02]  /*0740*/  IMAD.MOV.U32 R8, RZ, RZ, R16 ;  /* 0x000000ffff087224 */ /* 0x000fe400078e0010 */
[----:B------:R-:W-:-:S05]  /*0750*/  IMAD.MOV.U32 R9, RZ, RZ, R17 ;  /* 0x000000ffff097224 */ /* 0x000fca00078e0011 */
[----:B------:R-:W1:Y:S08]  /*0760*/  LDC R0, c[0x0][0x630] ;  /* 0x00018c00ff007b82 */ /* 0x000e700000000800 */
[----:B------:R-:W2:Y:S01]  /*0770*/  LDC.64 R22, c[0x0][0x620] ;  /* 0x00018800ff167b82 */ /* 0x000ea20000000a00 */
[----:B0-----:R-:W-:-:S04]  /*0780*/  ISETP.NE.U32.AND P0, PT, R20, RZ, PT ;  /* 0x000000ff1400720c */ /* 0x001fc80003f05070 */
[----:B------:R-:W-:-:S13]  /*0790*/  ISETP.NE.AND.EX P0, PT, R21, RZ, PT, P0 ;  /* 0x000000ff1500720c */ /* 0x000fda0003f05300 */
[----:B-12---:R-:W-:Y:S05]  /*07a0*/  @!P0 BRA `(.L_x_5) ;  /* 0x0000000000288947 */ /* 0x006fea0003800000 */
[----:B------:R-:W0:Y:S02]  /*07b0*/  LDC R13, c[0x0][0x634] ;  /* 0x00018d00ff0d7b82 */ /* 0x000e240000000800 */
[----:B0-----:R-:W-:-:S05]  /*07c0*/  IADD3 R13, P0, R16, R13, RZ ;  /* 0x0000000d100d7210 */ /* 0x001fca0007f1e0ff */
[----:B------:R-:W-:-:S04]  /*07d0*/  IMAD.X R15, RZ, RZ, R17, P0 ;  /* 0x000000ffff0f7224 */ /* 0x000fc800000e0611 */
[----:B------:R-:W-:-:S04]  /*07e0*/  IMAD.WIDE.U32 R8, R15, R20, RZ ;  /* 0x000000140f087225 */ /* 0x000fc800078e00ff */
[----:B------:R-:W-:-:S04]  /*07f0*/  IMAD.WIDE.U32 R10, P0, R13, R21, R8 ;  /* 0x000000150d0a7225 */ /* 0x000fc80007800008 */
[----:B------:R-:W-:-:S04]  /*0800*/  IMAD.WIDE.U32 R8, R13, R20, RZ ;  /* 0x000000140d087225 */ /* 0x000fc800078e00ff */
[----:B------:R-:W-:Y:S01]  /*0810*/  IMAD.X R13, RZ, RZ, RZ, P0 ;  /* 0x000000ffff0d7224 */ /* 0x000fe200000e06ff */
[----:B------:R-:W-:Y:S01]  /*0820*/  IADD3 RZ, P0, R9, R10, RZ ;  /* 0x0000000a09ff7210 */ /* 0x000fe20007f1e0ff */
[----:B------:R-:W-:-:S04]  /*0830*/  IMAD.MOV.U32 R12, RZ, RZ, R11 ;  /* 0x000000ffff0c7224 */ /* 0x000fc800078e000b */
[----:B------:R-:W-:-:S08]  /*0840*/  IMAD.WIDE.U32.X R8, R15, R21, R12, P0 ;  /* 0x000000150f087225 */ /* 0x000fd000000e040c */
.L_x_5:
[-CC-:B------:R-:W-:Y:S01]  /*0850*/  SHF.R.U64 R96, R8, R0.reuse, R9.reuse ;  /* 0x0000000008607219 */ /* 0x180fe20000001209 */
[----:B------:R-:W0:Y:S01]  /*0860*/  LDC R12, c[0x0][0x618] ;  /* 0x00018600ff0c7b82 */ /* 0x000e220000000800 */
[----:B------:R-:W-:Y:S01]  /*0870*/  SHF.R.U32.HI R7, RZ, R0, R9 ;  /* 0x00000000ff077219 */ /* 0x000fe20000011609 */
[----:B------:R-:W-:Y:S01]  /*0880*/  ULDC UR4, c[0x0][0x150] ;  /* 0x0000540000047ab9 */ /* 0x000fe20000000800 */
[----:B------:R-:W-:Y:S02]  /*0890*/  IADD3 R11, P0, RZ, -R96, RZ ;  /* 0x80000060ff0b7210 */ /* 0x000fe40007f1e0ff */
[----:B------:R-:W-:-:S03]  /*08a0*/  I2FP.F32.U32 R0, R6 ;  /* 0x0000000600007245 */ /* 0x000fc60000201000 */
[----:B------:R-:W1:Y:S01]  /*08b0*/  LDC.64 R30, c[0x0][0x640] ;  /* 0x00019000ff1e7b82 */ /* 0x000e620000000a00 */
[----:B------:R-:W-:Y:S02]  /*08c0*/  IMAD.X R13, RZ, RZ, ~R7, P0 ;  /* 0x000000ffff0d7224 */ /* 0x000fe400000e0e07 */
[----:B------:R-:W-:Y:S01]  /*08d0*/  FMUL R0, R0, UR4 ;  /* 0x0000000400007c20 */ /* 0x000fe20008400000 */
[----:B------:R-:W-:Y:S01]  /*08e0*/  IMAD.WIDE.U32 R8, R11, R22, R16 ;  /* 0x000000160b087225 */ /* 0x000fe200078e0010 */
[----:B------:R-:W-:-:S03]  /*08f0*/  ULDC UR4, c[0x0][0x154] ;  /* 0x0000550000047ab9 */ /* 0x000fc60000000800 */
[----:B------:R-:W-:Y:S01]  /*0900*/  IMAD R10, R13, R22, RZ ;  /* 0x000000160d0a7224 */ /* 0x000fe200078e02ff */
[----:B------:R-:W2:Y:S01]  /*0910*/  LDC R7, c[0x0][0x144] ;  /* 0x00005100ff077b82 */ /* 0x000ea20000000800 */
[----:B------:R-:W3:Y:S02]  /*0920*/  F2I.U32.TRUNC.NTZ R0, R0 ;  /* 0x0000000000007305 */ /* 0x000ee4000020f000 */
[----:B------:R-:W-:-:S04]  /*0930*/  IMAD R11, R11, R23, R10 ;  /* 0x000000170b0b7224 */ /* 0x000fc800078e020a */
[----:B------:R-:W-:Y:S01]  /*0940*/  IMAD.IADD R9, R9, 0x1, R11 ;  /* 0x0000000109097824 */ /* 0x000fe200078e020b */
[----:B------:R-:W4:Y:S01]  /*0950*/  LDC R24, c[0x0][0x608] ;  /* 0x00018200ff187b82 */ /* 0x000f220000000800 */
[----:B------:R-:W-:-:S03]  /*0960*/  IMAD.MOV.U32 R11, RZ, RZ, -0x1 ;  /* 0xffffffffff0b7424 */ /* 0x000fc600078e00ff */
[-CC-:B0-----:R-:W-:Y:S02]  /*0970*/  SHF.R.U64 R22, R8, R12.reuse, R9.reuse ;  /* 0x0000000c08167219 */ /* 0x181fe40000001209 */
[----:B------:R-:W-:Y:S02]  /*0980*/  I2FP.F32.U32 R8, R5 ;  /* 0x0000000500087245 */ /* 0x000fe40000201000 */
[----:B------:R-:W0:Y:S01]  /*0990*/  LDC R28, c[0x0][0x658] ;  /* 0x00019600ff1c7b82 */ /* 0x000e220000000800 */
[----:B-1----:R-:W-:Y:S01]  /*09a0*/  ISETP.NE.U32.AND P0, PT, R30, RZ, PT ;  /* 0x000000ff1e00720c */ /* 0x002fe20003f05070 */
[----:B---3--:R-:W-:Y:S02]  /*09b0*/  IMAD.MOV R10, RZ, RZ, -R0 ;  /* 0x000000ffff0a7224 */ /* 0x008fe400078e0a00 */
[----:B------:R-:W-:Y:S01]  /*09c0*/  FMUL R8, R8, UR4 ;  /* 0x0000000408087c20 */ /* 0x000fe20008400000 */
[----:B------:R-:W-:Y:S02]  /*09d0*/  SHF.R.U32.HI R9, RZ, R12, R9 ;  /* 0x0000000cff097219 */ /* 0x000fe40000011609 */
[----:B------:R-:W-:Y:S01]  /*09e0*/  ISETP.NE.AND.EX P0, PT, R31, RZ, PT, P0 ;  /* 0x000000ff1f00720c */ /* 0x000fe20003f05300 */
[----:B------:R1:W3:Y:S01]  /*09f0*/  F2I.U32.TRUNC.NTZ R15, R8 ;  /* 0x00000008000f7305 */ /* 0x0002e2000020f000 */
[----:B------:R-:W1:Y:S01]  /*0a00*/  LDC R20, c[0x0][0x148] ;  /* 0x00005200ff147b82 */ /* 0x000e620000000800 */
[----:B--2---:R-:W-:-:S07]  /*0a10*/  IMAD R0, R7, R10, R6 ;  /* 0x0000000a07007224 */ /* 0x004fce00078e0206 */
[----:B------:R-:W2:Y:S01]  /*0a20*/  LDC R26, c[0x0][0x600] ;  /* 0x00018000ff1a7b82 */ /* 0x000ea20000000800 */
[-CC-:B----4-:R-:W-:Y:S02]  /*0a30*/  SHF.R.U64 R32, R22, R24.reuse, R9.reuse ;  /* 0x0000001816207219 */ /* 0x190fe40000001209 */
[----:B------:R-:W-:Y:S01]  /*0a40*/  SHF.R.U32.HI R7, RZ, R24, R9 ;  /* 0x00000018ff077219 */ /* 0x000fe20000011609 */
[----:B------:R-:W-:-:S04]  /*0a50*/  IMAD.MOV.U32 R9, RZ, RZ, 0x1 ;  /* 0x00000001ff097424 */ /* 0x000fc800078e00ff */
[----:B------:R-:W4:Y:S01]  /*0a60*/  LDC R21, c[0x0][0x648] ;  /* 0x00019200ff157b82 */ /* 0x000f220000000800 */
[-C--:B0-----:R-:W-:Y:S02]  /*0a70*/  SHF.L.U32 R6, R11, R28.reuse, RZ ;  /* 0x0000001c0b067219 */ /* 0x081fe400000006ff */
[--C-:B------:R-:W-:Y:S02]  /*0a80*/  SHF.R.U64 R24, R32, R28, R7.reuse ;  /* 0x0000001c20187219 */ /* 0x100fe40000001207 */
[----:B------:R-:W-:Y:S02]  /*0a90*/  LOP3.LUT R13, RZ, R6, RZ, 0x33, !PT ;  /* 0x00000006ff0d7212 */ /* 0x000fe400078e33ff */
[-C--:B------:R-:W-:Y:S01]  /*0aa0*/  SHF.R.U32.HI R7, RZ, R28.reuse, R7 ;  /* 0x0000001cff077219 */ /* 0x080fe20000011607 */
[----:B------:R-:W0:Y:S01]  /*0ab0*/  LDC R23, c[0x0][0x638] ;  /* 0x00018e00ff177b82 */ /* 0x000e220000000800 */
[----:B------:R-:W-:Y:S01]  /*0ac0*/  SHF.L.U32 R12, R9, R28, RZ ;  /* 0x0000001c090c7219 */ /* 0x000fe200000006ff */
[----:B------:R-:W-:-:S06]  /*0ad0*/  IMAD.MOV.U32 R6, RZ, RZ, R24 ;  /* 0x000000ffff067224 */ /* 0x000fcc00078e0018 */
[----:B------:R-:W0:Y:S01]  /*0ae0*/  LDC R97, c[0x0][0x610] ;  /* 0x00018400ff617b82 */ /* 0x000e220000000800 */
[----:B-1-3--:R-:W-:Y:S05]  /*0af0*/  @!P0 BRA `(.L_x_6) ;  /* 0x0000000000288947 */ /* 0x00afea0003800000 */
[----:B------:R-:W1:Y:S02]  /*0b00*/  LDC R11, c[0x0][0x64c] ;  /* 0x00019300ff0b7b82 */ /* 0x000e640000000800 */
[----:B-1----:R-:W-:-:S05]  /*0b10*/  IADD3 R11, P0, R24, R11, RZ ;  /* 0x0000000b180b7210 */ /* 0x002fca0007f1e0ff */
        /* <DEDUP_REMOVED lines=8> */
.L_x_6:
[----:B----4-:R-:W-:Y:S01]  /*0ba0*/  SHF.R.U64 R6, R6, R21, R7 ;  /* 0x0000001506067219 */ /* 0x010fe20000001207 */
[----:B--2---:R-:W-:Y:S01]  /*0bb0*/  VIADD R7, R26, 0xffffffff ;  /* 0xffffffff1a077836 */ /* 0x004fe20000000000 */
[----:B------:R-:W-:Y:S01]  /*0bc0*/  LOP3.LUT R13, R32, R13, RZ, 0xc0, !PT ;  /* 0x0000000d200d7212 */ /* 0x000fe200078ec0ff */
[----:B------:R-:W-:Y:S02]  /*0bd0*/  IMAD.MOV R15, RZ, RZ, -R15 ;  /* 0x000000ffff0f7224 */ /* 0x000fe400078e0a0f */
[----:B------:R-:W-:Y:S02]  /*0be0*/  IMAD.MOV R8, RZ, RZ, -R6 ;  /* 0x000000ffff087224 */ /* 0x000fe400078e0a06 */
[----:B------:R-:W-:Y:S01]  /*0bf0*/  IMAD R13, R12, R6, R13 ;  /* 0x000000060c0d7224 */ /* 0x000fe200078e020d */
[----:B------:R-:W-:Y:S01]  /*0c00*/  LOP3.LUT R6, R22, R7, RZ, 0xc0, !PT ;  /* 0x0000000716067212 */ /* 0x000fe200078ec0ff */
[----:B------:R-:W-:Y:S02]  /*0c10*/  @P3 IMAD R0, R20, R15, R5 ;  /* 0x0000000f14003224 */ /* 0x000fe400078e0205 */
[----:B0-----:R-:W-:-:S02]  /*0c20*/  IMAD R5, R8, R23, R24 ;  /* 0x0000001708057224 */ /* 0x001fc400078e0218 */
[----:B------:R-:W-:Y:S02]  /*0c30*/  IMAD R97, R13, R97, R0 ;  /* 0x000000610d617224 */ /* 0x000fe400078e0200 */
[----:B------:R-:W-:Y:S02]  /*0c40*/  IMAD R6, R5, R26, R6 ;  /* 0x0000001a05067224 */ /* 0x000fe400078e0206 */
[----:B------:R-:W-:-:S03]  /*0c50*/  IMAD.MOV.U32 R0, RZ, RZ, 0x1 ;  /* 0x00000001ff007424 */ /* 0x000fc600078e00ff */
[----:B------:R-:W-:Y:S02]  /*0c60*/  SEL R98, R6, R97, !P3 ;  /* 0x0000006106627207 */ /* 0x000fe40005800000 */
[----:B------:R-:W-:-:S07]  /*0c70*/  SEL R97, R97, R6, !P3 ;  /* 0x0000000661617207 */ /* 0x000fce0005800000 */
.L_x_4:
[----:B------:R-:W-:-:S08]  /*0c80*/  NOP ;  /* 0x0000000000007918 */ /* 0x000fd00000000000 */
[----:B------:R-:W0:Y:S02]  /*0c90*/  USETMAXREG.TRY_ALLOC.CTAPOOL UP0, 0xe8 ;  /* 0x000000e8000079c8 */ /* 0x000e240008000600 */
[----:B0-----:R-:W-:-:S13]  /*0ca0*/  PLOP3.LUT P0, PT, PT, PT, UP0, 0x80, 0x0 ;  /* 0x000000000000781c */ /* 0x001fda0003f0f008 */
[----:B------:R-:W-:Y:S05]  /*0cb0*/  @!P0 BRA `(.L_x_4) ;  /* 0xfffffffc00f08947 */ /* 0x000fea000383ffff */
[----:B------:R-:W-:Y:S01]  /*0cc0*/  ULDC.64 UR4, c[0x0][0x598] ;  /* 0x0001660000047ab9 */ /* 0x000fe20000000a00 */
[----:B------:R-:W-:Y:S01]  /*0cd0*/  ULDC.64 UR38, c[0x0][0x208] ;  /* 0x0000820000267ab9 */ /* 0x000fe20000000a00 */
[----:B------:R-:W-:-:S04]  /*0ce0*/  ISETP.NE.U32.AND P0, PT, RZ, UR4, PT ;  /* 0x00000004ff007c0c */ /* 0x000fc8000bf05070 */
[----:B------:R-:W-:-:S13]  /*0cf0*/  ISETP.NE.AND.EX P0, PT, RZ, UR5, PT, P0 ;  /* 0x00000005ff007c0c */ /* 0x000fda000bf05300 */
[----:B------:R-:W-:Y:S05]  /*0d00*/  @!P0 BRA `(.L_x_7) ;  /* 0x00000000001c8947 */ /* 0x000fea0003800000 */
[----:B------:R-:W0:Y:S02]  /*0d10*/  LDC.64 R6, c[0x0][0x598] ;  /* 0x00016600ff067b82 */ /* 0x000e240000000a00 */
[----:B0-----:R-:W2:Y:S02]  /*0d20*/  LDG.E.64 R6, desc[UR38][R6.64] ;  /* 0x0000002606067981 */ /* 0x001ea4000c1e1b00 */
[----:B--2---:R-:W-:-:S04]  /*0d30*/  ISETP.NE.U32.AND P0, PT, R6, RZ, PT ;  /* 0x000000ff0600720c */ /* 0x004fc80003f05070 */
[----:B------:R-:W-:-:S13]  /*0d40*/  ISETP.NE.AND.EX P0, PT, R7, RZ, PT, P0 ;  /* 0x000000ff0700720c */ /* 0x000fda0003f05300 */
[----:B------:R-:W-:Y:S05]  /*0d50*/  @!P0 BRA `(.L_x_7) ;  /* 0x0000000000088947 */ /* 0x000fea0003800000 */
[----:B------:R0:W5:Y:S01]  /*0d60*/  LD.E R19, desc[UR38][R6.64] ;  /* 0x0000002606137980 */ /* 0x000162000c101900 */
[----:B------:R-:W-:Y:S05]  /*0d70*/  BRA `(.L_x_8) ;  /* 0x0000000000247947 */ /* 0x000fea0003800000 */
.L_x_7:
[----:B------:R-:W-:Y:S02]  /*0d80*/  ULDC.64 UR4, c[0x0][0x588] ;  /* 0x0001620000047ab9 */ /* 0x000fe40000000a00 */
[----:B------:R-:W-:-:S04]  /*0d90*/  ISETP.NE.U32.AND P0, PT, RZ, UR4, PT ;  /* 0x00000004ff007c0c */ /* 0x000fc8000bf05070 */
[----:B------:R-:W-:-:S13]  /*0da0*/  ISETP.NE.AND.EX P0, PT, RZ, UR5, PT, P0 ;  /* 0x00000005ff007c0c */ /* 0x000fda000bf05300 */
[----:B------:R-:W-:Y:S05]  /*0db0*/  @!P0 BRA `(.L_x_9) ;  /* 0x00000000000c8947 */ /* 0x000fea0003800000 */
[----:B------:R-:W0:Y:S02]  /*0dc0*/  LDC.64 R6, c[0x0][0x588] ;  /* 0x00016200ff067b82 */ /* 0x000e240000000a00 */
[----:B0-----:R1:W5:Y:S01]  /*0dd0*/  LDG.E R19, desc[UR38][R6.64] ;  /* 0x0000002606137981 */ /* 0x001362000c1e1900 */
[----:B------:R-:W-:Y:S05]  /*0de0*/  BRA `(.L_x_8) ;  /* 0x0000000000087947 */ /* 0x000fea0003800000 */
.L_x_9:
[----:B------:R-:W-:Y:S02]  /*0df0*/  ULDC UR4, c[0x0][0x580] ;  /* 0x0001600000047ab9 */ /* 0x000fe40000000800 */
[----:B------:R-:W-:-:S07]  /*0e00*/  IMAD.U32 R19, RZ, RZ, UR4 ;  /* 0x00000004ff137e24 */ /* 0x000fce000f8e00ff */
.L_x_8:
[----:B------:R-:W-:Y:S02]  /*0e10*/  ULDC.64 UR4, c[0x0][0x5a0] ;  /* 0x0001680000047ab9 */ /* 0x000fe40000000a00 */
[----:B------:R-:W-:-:S04]  /*0e20*/  ISETP.NE.U32.AND P0, PT, RZ, UR4, PT ;  /* 0x00000004ff007c0c */ /* 0x000fc8000bf05070 */
[----:B------:R-:W-:-:S13]  /*0e30*/  ISETP.NE.AND.EX P0, PT, RZ, UR5, PT, P0 ;  /* 0x00000005ff007c0c */ /* 0x000fda000bf05300 */
[----:B------:R-:W-:Y:S05]  /*0e40*/  @!P0 BRA `(.L_x_10) ;  /* 0x00000000001c8947 */ /* 0x000fea0003800000 */
[----:B01----:R-:W0:Y:S02]  /*0e50*/  LDC.64 R6, c[0x0][0x5a0] ;  /* 0x00016800ff067b82 */ /* 0x003e240000000a00 */
[----:B0-----:R-:W2:Y:S02]  /*0e60*/  LDG.E.64 R6, desc[UR38][R6.64] ;  /* 0x0000002606067981 */ /* 0x001ea4000c1e1b00 */
[----:B--2---:R-:W-:-:S04]  /*0e70*/  ISETP.NE.U32.AND P0, PT, R6, RZ, PT ;  /* 0x000000ff0600720c */ /* 0x004fc80003f05070 */
[----:B------:R-:W-:-:S13]  /*0e80*/  ISETP.NE.AND.EX P0, PT, R7, RZ, PT, P0 ;  /* 0x000000ff0700720c */ /* 0x000fda0003f05300 */
[----:B------:R-:W-:Y:S05]  /*0e90*/  @!P0 BRA `(.L_x_10) ;  /* 0x0000000000088947 */ /* 0x000fea0003800000 */
[----:B------:R0:W5:Y:S01]  /*0ea0*/  LD.E R88, desc[UR38][R6.64] ;  /* 0x0000002606587980 */ /* 0x000162000c101900 */
[----:B------:R-:W-:Y:S05]  /*0eb0*/  BRA `(.L_x_11) ;  /* 0x0000000000247947 */ /* 0x000fea0003800000 */
.L_x_10:
[----:B------:R-:W-:Y:S02]  /*0ec0*/  ULDC.64 UR4, c[0x0][0x590] ;  /* 0x0001640000047ab9 */ /* 0x000fe40000000a00 */
[----:B------:R-:W-:-:S04]  /*0ed0*/  ISETP.NE.U32.AND P0, PT, RZ, UR4, PT ;  /* 0x00000004ff007c0c */ /* 0x000fc8000bf05070 */
[----:B------:R-:W-:-:S13]  /*0ee0*/  ISETP.NE.AND.EX P0, PT, RZ, UR5, PT, P0 ;  /* 0x00000005ff007c0c */ /* 0x000fda000bf05300 */
[----:B------:R-:W-:Y:S05]  /*0ef0*/  @!P0 BRA `(.L_x_12) ;  /* 0x00000000000c8947 */ /* 0x000fea0003800000 */
[----:B------:R-:W2:Y:S02]  /*0f00*/  LDC.64 R88, c[0x0][0x590] ;  /* 0x00016400ff587b82 */ /* 0x000ea40000000a00 */
[----:B--2---:R2:W5:Y:S01]  /*0f10*/  LDG.E R88, desc[UR38][R88.64] ;  /* 0x0000002658587981 */ /* 0x004562000c1e1900 */
[----:B------:R-:W-:Y:S05]  /*0f20*/  BRA `(.L_x_11) ;  /* 0x0000000000087947 */ /* 0x000fea0003800000 */
.L_x_12:
[----:B------:R-:W-:Y:S02]  /*0f30*/  ULDC UR4, c[0x0][0x584] ;  /* 0x0001610000047ab9 */ /* 0x000fe40000000800 */
[----:B------:R-:W-:-:S07]  /*0f40*/  IMAD.U32 R88, RZ, RZ, UR4 ;  /* 0x00000004ff587e24 */ /* 0x000fce000f8e00ff */
.L_x_11:
[----:B------:R-:W-:-:S13]  /*0f50*/  LOP3.LUT P0, RZ, R0, 0xff, RZ, 0xc0, !PT ;  /* 0x000000ff00ff7812 */ /* 0x000fda000780c0ff */
[----:B------:R-:W-:Y:S05]  /*0f60*/  @!P0 EXIT ;  /* 0x000000000000894d */ /* 0x000fea0003800000 */
[----:B------:R-:W3:Y:S01]  /*0f70*/  LDC R90, c[0x0][0x658] ;  /* 0x00019600ff5a7b82 */ /* 0x000ee20000000800 */
[----:B------:R-:W-:Y:S01]  /*0f80*/  ULDC.64 UR6, c[0x0][0x288] ;  /* 0x0000a20000067ab9 */ /* 0x000fe20000000a00 */
[----:B------:R-:W-:Y:S01]  /*0f90*/  LOP3.LUT R14, R14, 0x1, RZ, 0xc0, !PT ;  /* 0x000000010e0e7812 */ /* 0x000fe200078ec0ff */
[----:B------:R-:W-:Y:S01]  /*0fa0*/  UIADD3 UR4, UR7, 0x1f, URZ ;  /* 0x0000001f07047890 */ /* 0x000fe2000fffe03f */
[----:B------:R-:W-:Y:S01]  /*0fb0*/  SHF.R.U32.HI R0, RZ, 0x2, R3 ;  /* 0x00000002ff007819 */ /* 0x000fe20000011603 */
[----:B01----:R-:W-:Y:S01]  /*0fc0*/  IMAD.MOV.U32 R7, RZ, RZ, -0x1 ;  /* 0xffffffffff077424 */ /* 0x003fe200078e00ff */
[----:B------:R-:W-:Y:S01]  /*0fd0*/  SHF.R.U32.HI R4, RZ, 0x1, R4 ;  /* 0x00000001ff047819 */ /* 0x000fe20000011604 */
[----:B------:R-:W-:Y:S01]  /*0fe0*/  USHF.R.S32.HI UR5, URZ, 0x1f, UR4 ;  /* 0x0000001f3f057899 */ /* 0x000fe20008011404 */
[----:B------:R-:W-:Y:S01]  /*0ff0*/  IMAD.SHL.U32 R5, R14, 0x40, RZ ;  /* 0x000000400e057824 */ /* 0x000fe200078e00ff */
[----:B------:R-:W-:Y:S01]  /*1000*/  LOP3.LUT R0, R0, 0x7, RZ, 0xc0, !PT ;  /* 0x0000000700007812 */ /* 0x000fe200078ec0ff */
[----:B------:R-:W-:Y:S01]  /*1010*/  IMAD.MOV.U32 R9, RZ, RZ, 0x1 ;  /* 0x00000001ff097424 */ /* 0x000fe200078e00ff */
[----:B------:R-:W-:Y:S01]  /*1020*/  ULEA.HI UR5, UR5, UR4, URZ, 0x5 ;  /* 0x0000000405057291 */ /* 0x000fe2000f8f283f */
[----:B------:R-:W-:Y:S01]  /*1030*/  LOP3.LUT R23, R4, 0x30, RZ, 0xc0, !PT ;  /* 0x0000003004177812 */ /* 0x000fe200078ec0ff */
[----:B------:R-:W-:Y:S01]  /*1040*/  IMAD.U32 R6, RZ, RZ, UR6 ;  /* 0x00000006ff067e24 */ /* 0x000fe2000f8e00ff */
[--C-:B------:R-:W-:Y:S01]  /*1050*/  LOP3.LUT R22, R5, 0x40, R0.reuse, 0xe2, !PT ;  /* 0x0000004005167812 */ /* 0x100fe200078ee200 */
[----:B------:R-:W-:Y:S01]  /*1060*/  USHF.R.S32.HI UR43, URZ, 0x5, UR5 ;  /* 0x000000053f2b7899 */ /* 0x000fe20008011405 */
[-C--:B------:R-:W-:Y:S01]  /*1070*/  IADD3 R5, RZ, -R23.reuse, -R0 ;  /* 0x80000017ff057210 */ /* 0x080fe20007ffe800 */
[----:B------:R-:W-:Y:S01]  /*1080*/  ULDC UR4, c[0x0][0x284] ;  /* 0x0000a10000047ab9 */ /* 0x000fe20000000800 */
[C---:B--2---:R-:W-:Y:S01]  /*1090*/  LOP3.LUT R89, R3.reuse, 0x3, RZ, 0xc0, !PT ;  /* 0x0000000303597812 */ /* 0x044fe200078ec0ff */
[----:B------:R-:W-:Y:S01]  /*10a0*/  UISETP.LT.AND UP0, UPT, UR43, 0x1, UPT ;  /* 0x000000012b00788c */ /* 0x000fe2000bf01270 */
[----:B------:R-:W-:Y:S01]  /*10b0*/  LOP3.LUT R92, R3, 0x80, RZ, 0xc0, !PT ;  /* 0x00000080035c7812 */ /* 0x000fe200078ec0ff */
[----:B------:R-:W-:Y:S01]  /*10c0*/  IMAD R5, R14, -0x40, R5 ;  /* 0xffffffc00e057824 */ /* 0x000fe200078e0205 */
[----:B------:R-:W-:Y:S01]  /*10d0*/  LOP3.LUT R22, R22, R23, RZ, 0xfc, !PT ;  /* 0x0000001716167212 */ /* 0x000fe200078efcff */
[----:B------:R-:W-:Y:S01]  /*10e0*/  USEL UR44, UR43, 0x1, UP0 ;  /* 0x000000012b2c7887 */ /* 0x000fe20008000000 */
[-C--:B---3--:R-:W-:Y:S01]  /*10f0*/  SHF.L.U32 R7, R7, R90.reuse, RZ ;  /* 0x0000005a07077219 */ /* 0x088fe200000006ff */
[----:B------:R-:W-:Y:S01]  /*1100*/  IMAD R89, R89, -0x2, R6 ;  /* 0xfffffffe59597824 */ /* 0x000fe200078e0206 */
[----:B------:R-:W-:Y:S01]  /*1110*/  SHF.L.U32 R90, R9, R90, RZ ;  /* 0x0000005a095a7219 */ /* 0x000fe200000006ff */
[----:B------:R-:W-:Y:S01]  /*1120*/  IMAD.SHL.U32 R91, R3, 0x2, RZ ;  /* 0x00000002035b7824 */ /* 0x000fe200078e00ff */
[----:B------:R-:W-:Y:S01]  /*1130*/  SHF.R.U32.HI R92, RZ, 0x7, R92 ;  /* 0x00000007ff5c7819 */ /* 0x000fe2000001165c */
[----:B------:R-:W-:Y:S01]  /*1140*/  VIADD R94, R5, UR4 ;  /* 0x00000004055e7c36 */ /* 0x000fe20008000000 */
[----:B------:R-:W-:Y:S01]  /*1150*/  LOP3.LUT R93, RZ, R7, RZ, 0x33, !PT ;  /* 0x00000007ff5d7212 */ /* 0x000fe200078e33ff */
[----:B------:R-:W-:Y:S01]  /*1160*/  IMAD.MOV.U32 R23, RZ, RZ, RZ ;  /* 0x000000ffff177224 */ /* 0x000fe200078e00ff */
[----:B------:R-:W-:Y:S01]  /*1170*/  UIADD3 UR44, UR43, -UR44, URZ ;  /* 0x8000002c2b2c7290 */ /* 0x000fe2000fffe03f */
[----:B------:R-:W-:Y:S01]  /*1180*/  UMOV UR40, URZ ;  /* 0x0000003f00287c82 */ /* 0x000fe20008000000 */
[----:B------:R-:W-:-:S10]  /*1190*/  UMOV UR41, URZ ;  /* 0x0000003f00297c82 */ /* 0x000fd40008000000 */
.L_x_162:
[----:B0-----:R-:W0:Y:S01]  /*11a0*/  SHFL.IDX PT, R0, R92, RZ, 0x1f ;  /* 0x00001fff5c007589 */ /* 0x001e2200000e0000 */
[----:B-1----:R-:W1:Y:S01]  /*11b0*/  S2UR UR7, SR_CgaCtaId ;  /* 0x00000000000779c3 */ /* 0x002e620000008800 */
[----:B------:R-:W-:Y:S01]  /*11c0*/  UMOV UR6, 0x400 ;  /* 0x0000040000067882 */ /* 0x000fe20000000000 */
[----:B0-----:R-:W-:Y:S01]  /*11d0*/  R2UR UR4, R0 ;  /* 0x00000000000472ca */ /* 0x001fe200000e0000 */
[----:B-1----:R-:W-:-:S12]  /*11e0*/  ULEA UR6, UR7, UR6, 0x18 ;  /* 0x0000000607067291 */ /* 0x002fd8000f8ec03f */
[----:B------:R-:W-:-:S04]  /*11f0*/  ULEA.HI UR5, UR4, UR4, URZ, 0x1 ;  /* 0x0000000404057291 */ /* 0x000fc8000f8f083f */
[----:B------:R-:W-:-:S04]  /*1200*/  ULOP3.LUT UR5, UR5, 0x1ffffe, URZ, 0xc0, !UPT ;  /* 0x001ffffe05057892 */ /* 0x000fc8000f8ec03f */
[----:B------:R-:W-:-:S03]  /*1210*/  UIADD3 UR5, UR4, -UR5, URZ ;  /* 0x8000000504057290 */ /* 0x000fc6000fffe03f */
[----:B------:R-:W-:Y:S01]  /*1220*/  ULDC UR4, c[0x0][0x28c] ;  /* 0x0000a30000047ab9 */ /* 0x000fe20000000800 */
[----:B------:R-:W-:Y:S01]  /*1230*/  ULEA UR5, UR5, UR6, 0xb ;  /* 0x0000000605057291 */ /* 0x000fe2000f8e583f */
[----:B------:R-:W-:-:S03]  /*1240*/  ISETP.LT.AND P0, PT, RZ, UR4, PT ;  /* 0x00000004ff007c0c */ /* 0x000fc6000bf01270 */
[----:B------:R-:W-:-:S04]  /*1250*/  UIADD3 UR5, UR5, 0x180, URZ ;  /* 0x0000018005057890 */ /* 0x000fc8000fffe03f */
[----:B------:R-:W-:-:S04]  /*1260*/  USHF.R.U32.HI UR5, URZ, 0x4, UR5 ;  /* 0x000000043f057899 */ /* 0x000fc80008011605 */
[----:B------:R-:W-:-:S04]  /*1270*/  ULOP3.LUT UR5, UR5, 0x3fff, URZ, 0xc0, !UPT ;  /* 0x00003fff05057892 */ /* 0x000fc8000f8ec03f */
[----:B------:R-:W-:Y:S01]  /*1280*/  ULOP3.LUT UR45, UR5, 0x10000, URZ, 0xfc, !UPT ;  /* 0x00010000052d7892 */ /* 0x000fe2000f8efc3f */
[----:B----4-:R-:W-:Y:S11]  /*1290*/  @P0 BRA `(.L_x_13) ;  /* 0x0000000000400947 */ /* 0x010ff60003800000 */
[----:B------:R-:W-:Y:S01]  /*12a0*/  MOV R0, 0x0 ;  /* 0x0000000000007802 */ /* 0x000fe20000000f00 */
[----:B------:R-:W-:Y:S01]  /*12b0*/  ULDC.64 UR4, c[0x4][0x68] ;  /* 0x01001a0000047ab9 */ /* 0x000fe20000000a00 */
[----:B------:R-:W-:Y:S01]  /*12c0*/  ULDC.64 UR6, c[0x4][0x8] ;  /* 0x0100020000067ab9 */ /* 0x000fe20000000a00 */
[----:B------:R-:W-:Y:S01]  /*12d0*/  IMAD.U32 R4, RZ, RZ, UR4 ;  /* 0x00000004ff047e24 */ /* 0x000fe2000f8e00ff */
[----:B------:R0:W1:Y:S01]  /*12e0*/  LDC.64 R14, c[0x4][R0] ;  /* 0x01000000000e7b82 */ /* 0x0000620000000a00 */
[----:B------:R-:W-:Y:S01]  /*12f0*/  IMAD.U32 R5, RZ, RZ, UR5 ;  /* 0x00000005ff057e24 */ /* 0x000fe2000f8e00ff */
[----:B------:R-:W-:Y:S01]  /*1300*/  ULDC.64 UR4, c[0x4][0x70] ;  /* 0x01001c0000047ab9 */ /* 0x000fe20000000a00 */
[----:B------:R-:W-:Y:S02]  /*1310*/  IMAD.U32 R10, RZ, RZ, UR6 ;  /* 0x00000006ff0a7e24 */ /* 0x000fe4000f8e00ff */
[----:B------:R-:W-:Y:S02]  /*1320*/  IMAD.U32 R6, RZ, RZ, UR4 ;  /* 0x00000004ff067e24 */ /* 0x000fe4000f8e00ff */
[----:B------:R-:W-:-:S02]  /*1330*/  IMAD.U32 R7, RZ, RZ, UR5 ;  /* 0x00000005ff077e24 */ /* 0x000fc4000f8e00ff */
[----:B------:R-:W-:Y:S02]  /*1340*/  IMAD.U32 R11, RZ, RZ, UR7 ;  /* 0x00000007ff0b7e24 */ /* 0x000fe4000f8e00ff */
[----:B------:R-:W-:Y:S02]  /*1350*/  IMAD.MOV.U32 R8, RZ, RZ, 0x1e1 ;  /* 0x000001e1ff087424 */ /* 0x000fe400078e00ff */
[----:B------:R-:W-:Y:S02]  /*1360*/  IMAD.MOV.U32 R12, RZ, RZ, 0x1 ;  /* 0x00000001ff0c7424 */ /* 0x000fe400078e00ff */
[----:B0-----:R-:W-:-:S07]  /*1370*/  IMAD.MOV.U32 R13, RZ, RZ, RZ ;  /* 0x000000ffff0d7224 */ /* 0x001fce00078e00ff */
[----:B------:R-:W-:-:S07]  /*1380*/  LEPC R20, `(.L_x_13) ;  /* 0x000000001014794e */ /* 0x000fce0000000000 */
[----:B-1---5:R-:W-:Y:S05]  /*1390*/  CALL.ABS.NOINC R14 ;  /* 0x000000000e007343 */ /* 0x022fea0003c00000 */
.L_x_13:
[----:B------:R-:W-:-:S04]  /*13a0*/  LOP3.LUT R0, R18, 0x1, RZ, 0xfc, !PT ;  /* 0x0000000112007812 */ /* 0x000fc800078efcff */
[----:B------:R-:W-:-:S13]  /*13b0*/  ISETP.NE.AND P0, PT, R0, 0x3, PT ;  /* 0x000000030000780c */ /* 0x000fda0003f05270 */
[----:B------:R-:W-:Y:S05]  /*13c0*/  @!P0 BRA `(.L_x_14) ;  /* 0x0000000000048947 */ /* 0x000fea0003800000 */
[----:B------:R-:W-:Y:S01]  /*13d0*/  BPT.TRAP 0x1 ;  /* 0x000000040000795c */ /* 0x000fe20000300000 */
.L_x_14:
[----:B------:R-:W0:Y:S01]  /*13e0*/  S2UR UR5, SR_CgaCtaId ;  /* 0x00000000000579c3 */ /* 0x000e220000008800 */
[----:B------:R-:W-:Y:S01]  /*13f0*/  UMOV UR4, 0x400 ;  /* 0x0000040000047882 */ /* 0x000fe20000000000 */
[----:B------:R-:W-:Y:S02]  /*1400*/  IMAD.U32 R0, RZ, RZ, UR40 ;  /* 0x00000028ff007e24 */ /* 0x000fe4000f8e00ff */
[----:B------:R-:W-:-:S03]  /*1410*/  IMAD.U32 R3, RZ, RZ, UR41 ;  /* 0x00000029ff037e24 */ /* 0x000fc6000f8e00ff */
[----:B------:R-:W-:Y:S01]  /*1420*/  SHF.L.U32 R0, R0, 0x1f, RZ ;  /* 0x0000001f00007819 */ /* 0x000fe200000006ff */
[----:B0-----:R-:W-:-:S06]  /*1430*/  ULEA UR4, UR5, UR4, 0x18 ;  /* 0x0000000405047291 */ /* 0x001fcc000f8ec03f */
[----:B------:R-:W-:-:S04]  /*1440*/  IMAD.U32 R6, RZ, RZ, UR4 ;  /* 0x00000004ff067e24 */ /* 0x000fc8000f8e00ff */
[----:B------:R-:W-:-:S04]  /*1450*/  IMAD R3, R3, 0x8, R6 ;  /* 0x0000000803037824 */ /* 0x000fc800078e0206 */
[----:B------:R0:W1:Y:S01]  /*1460*/  SYNCS.PHASECHK.TRANS64.TRYWAIT P1, [R3+URZ], R0 ;  /* 0x00000000030075a7 */ /* 0x000062000802017f */
[----:B------:R-:W-:Y:S05]  /*1470*/  @!P0 BRA `(.L_x_15) ;  /* 0x0000000000048947 */ /* 0x000fea0003800000 */
[----:B------:R-:W-:Y:S01]  /*1480*/  BPT.TRAP 0x1 ;  /* 0x000000040000795c */ /* 0x000fe20000300000 */
.L_x_15:
[----:B------:R-:W-:-:S05]  /*1490*/  IMAD.U32 R4, RZ, RZ, UR44 ;  /* 0x0000002cff047e24 */ /* 0x000fca000f8e00ff */
[----:B------:R-:W-:Y:S01]  /*14a0*/  ISETP.GE.AND P2, PT, R4, 0x1, PT ;  /* 0x000000010400780c */ /* 0x000fe20003f46270 */
[----:B-1----:R-:W-:-:S12]  /*14b0*/  @P1 BRA `(.L_x_16) ;  /* 0x0000000000081947 */ /* 0x002fd80003800000 */
[----:B------:R-:W1:Y:S02]  /*14c0*/  SYNCS.PHASECHK.TRANS64.TRYWAIT P1, [R3+URZ], R0 ;  /* 0x00000000030075a7 */ /* 0x000e64000802017f */
[----:B-1----:R-:W-:Y:S05]  /*14d0*/  @!P1 BRA `(.L_x_17) ;  /* 0x00000054008c9947 */ /* 0x002fea0003800000 */
.L_x_16:
[----:B------:R-:W-:Y:S05]  /*14e0*/  WARPSYNC.ALL ;  /* 0x0000000000007948 */ /* 0x000fea0003800000 */
[----:B------:R-:W-:Y:S01]  /*14f0*/  R2UR UR4, R6 ;  /* 0x00000000060472ca */ /* 0x000fe200000e0000 */
[----:B------:R-:W-:Y:S01]  /*1500*/  WARPGROUP.ARRIVE ;  /* 0x00000000000079c5 */ /* 0x000fe20000000000 */
[----:B------:R-:W-:Y:S01]  /*1510*/  UMOV UR5, 0xc0000010 ;  /* 0xc000001000057882 */ /* 0x000fe20000000000 */
[----:B------:R-:W-:-:S10]  /*1520*/  UMOV UR7, 0xc0000010 ;  /* 0xc000001000077882 */ /* 0x000fd40000000000 */
[----:B------:R-:W-:-:S04]  /*1530*/  UIADD3 UR4, UR4, 0x6180, URZ ;  /* 0x0000618004047890 */ /* 0x000fc8000fffe03f */
[----:B------:R-:W-:-:S04]  /*1540*/  USHF.R.U32.HI UR4, URZ, 0x4, UR4 ;  /* 0x000000043f047899 */ /* 0x000fc80008011604 */
[----:B------:R-:W-:-:S04]  /*1550*/  ULOP3.LUT UR4, UR4, 0x3fff, URZ, 0xc0, !UPT ;  /* 0x00003fff04047892 */ /* 0x000fc8000f8ec03f */
[----:B------:R-:W-:Y:S02]  /*1560*/  ULOP3.LUT UR9, UR4, 0x10000, URZ, 0xfc, !UPT ;  /* 0x0001000004097892 */ /* 0x000fe4000f8efc3f */
[----:B------:R-:W-:Y:S02]  /*1570*/  ULEA UR4, UR41, UR45, 0x8 ;  /* 0x0000002d29047291 */ /* 0x000fe4000f8e403f */
[----:B------:R-:W-:-:S09]  /*1580*/  ULEA UR6, UR41, UR9, 0x8 ;  /* 0x0000000929067291 */ /* 0x000fd2000f8e403f */
[----:B------:R-:W-:Y:S03]  /*1590*/  IGMMA.64x128x32.S8.S8 R24, gdesc[UR4], RZ, !UPT, gsb0 ;  /* 0x03600000041879f1 */ /* 0x000fe6000c0410ff */
[----:B------:R-:W-:Y:S02]  /*15a0*/  WARPGROUP.DEPBAR.LE gsb0, 0x0 ;  /* 0x00008000000079c5 */ /* 0x000fe40000010000 */
[----:B------:R-:W-:Y:S05]  /*15b0*/  @!P2 BRA `(.L_x_18) ;  /* 0x0000000000c8a947 */ /* 0x000fea0003800000 */
[----:B------:R-:W-:Y:S01]  /*15c0*/  UIADD3 UR4, UR41, 0x1, URZ ;  /* 0x0000000129047890 */ /* 0x000fe2000fffe03f */
[----:B01----:R-:W-:Y:S02]  /*15d0*/  IMAD.U32 R0, RZ, RZ, UR44 ;  /* 0x0000002cff007e24 */ /* 0x003fe4000f8e00ff */
[----:B------:R-:W-:Y:S01]  /*15e0*/  IMAD.U32 R3, RZ, RZ, UR41 ;  /* 0x00000029ff037e24 */ /* 0x000fe2000f8e00ff */
[----:B------:R-:W-:-:S04]  /*15f0*/  UISETP.NE.AND UP0, UPT, UR4, 0x6, UPT ;  /* 0x000000060400788c */ /* 0x000fc8000bf05270 */
[----:B------:R-:W-:Y:S02]  /*1600*/  USEL UR5, URZ, 0x1, UP0 ;  /* 0x000000013f057887 */ /* 0x000fe40008000000 */
[----:B------:R-:W-:Y:S02]  /*1610*/  USEL UR8, UR4, URZ, UP0 ;  /* 0x0000003f04087287 */ /* 0x000fe40008000000 */
[----:B------:R-:W-:-:S06]  /*1620*/  ULOP3.LUT UR5, UR40, UR5, URZ, 0x3c, !UPT ;  /* 0x0000000528057292 */ /* 0x000fcc000f8e3c3f */
[----:B------:R-:W-:-:S07]  /*1630*/  IMAD.U32 R7, RZ, RZ, UR5 ;  /* 0x00000005ff077e24 */ /* 0x000fce000f8e00ff */
.L_x_25:
[----:B0-----:R-:W-:Y:S05]  /*1640*/  @!P0 BRA `(.L_x_19) ;  /* 0x0000000000048947 */ /* 0x001fea0003800000 */
[----:B------:R-:W-:Y:S01]  /*1650*/  BPT.TRAP 0x1 ;  /* 0x000000040000795c */ /* 0x000fe20000300000 */
.L_x_19:
[----:B------:R-:W0:Y:S01]  /*1660*/  S2UR UR5, SR_CgaCtaId ;  /* 0x00000000000579c3 */ /* 0x000e220000008800 */
[----:B------:R-:W-:Y:S01]  /*1670*/  UMOV UR4, 0x400 ;  /* 0x0000040000047882 */ /* 0x000fe20000000000 */
[----:B------:R-:W-:Y:S01]  /*1680*/  IMAD.U32 R5, RZ, RZ, UR8 ;  /* 0x00000008ff057e24 */ /* 0x000fe2000f8e00ff */
[----:B------:R-:W-:Y:S01]  /*1690*/  SHF.L.U32 R4, R7, 0x1f, RZ ;  /* 0x0000001f07047819 */ /* 0x000fe200000006ff */
[----:B0-----:R-:W-:-:S06]  /*16a0*/  ULEA UR4, UR5, UR4, 0x18 ;  /* 0x0000000405047291 */ /* 0x001fcc000f8ec03f */
[----:B------:R-:W-:-:S04]  /*16b0*/  IMAD.U32 R6, RZ, RZ, UR4 ;  /* 0x00000004ff067e24 */ /* 0x000fc8000f8e00ff */
[----:B------:R-:W-:-:S04]  /*16c0*/  IMAD R5, R5, 0x8, R6 ;  /* 0x0000000805057824 */ /* 0x000fc800078e0206 */
[----:B------:R0:W1:Y:S01]  /*16d0*/  SYNCS.PHASECHK.TRANS64.TRYWAIT P1, [R5+URZ], R4 ;  /* 0x00000004050075a7 */ /* 0x000062000802017f */
[----:B------:R-:W-:Y:S05]  /*16e0*/  @!P0 BRA `(.L_x_20) ;  /* 0x0000000000048947 */ /* 0x000fea0003800000 */
[----:B------:R-:W-:Y:S01]  /*16f0*/  BPT.TRAP 0x1 ;  /* 0x000000040000795c */ /* 0x000fe20000300000 */
.L_x_20:
[----:B-1----:R-:W-:Y:S05]  /*1700*/  @P1 BRA `(.L_x_21) ;  /* 0x0000000000081947 */ /* 0x002fea0003800000 */
[----:B------:R-:W1:Y:S02]  /*1710*/  SYNCS.PHASECHK.TRANS64.TRYWAIT P1, [R5+URZ], R4 ;  /* 0x00000004050075a7 */ /* 0x000e64000802017f */
[----:B-1----:R-:W-:Y:S05]  /*1720*/  @!P1 BRA `(.L_x_22) ;  /* 0x00000054000c9947 */ /* 0x002fea0003800000 */
.L_x_21:
[----:B------:R-:W-:Y:S01]  /*1730*/  ULEA UR4, UR8, UR45, 0x8 ;  /* 0x0000002d08047291 */ /* 0x000fe2000f8e403f */
[----:B------:R-:W-:Y:S01]  /*1740*/  WARPGROUP.ARRIVE ;  /* 0x00000000000079c5 */ /* 0x000fe20000000000 */
[----:B------:R-:W-:Y:S01]  /*1750*/  ULEA UR6, UR8, UR9, 0x8 ;  /* 0x0000000908067291 */ /* 0x000fe2000f8e403f */
[----:B------:R-:W-:Y:S01]  /*1760*/  UMOV UR5, 0xc0000010 ;  /* 0xc000001000057882 */ /* 0x000fe20000000000 */
[----:B------:R-:W-:-:S07]  /*1770*/  UMOV UR7, 0xc0000010 ;  /* 0xc000001000077882 */ /* 0x000fce0000000000 */
[----:B------:R-:W-:Y:S03]  /*1780*/  IGMMA.64x128x32.S8.S8 R24, gdesc[UR4], R24, gsb0 ;  /* 0x03600000041879f1 */ /* 0x000fe60008041018 */
[----:B------:R-:W-:Y:S02]  /*1790*/  WARPGROUP.DEPBAR.LE gsb0, 0x0 ;  /* 0x00008000000079c5 */ /* 0x000fe40000010000 */
[----:B------:R-:W-:Y:S05]  /*17a0*/  @!P0 BRA `(.L_x_23) ;  /* 0x0000000000048947 */ /* 0x000fea0003800000 */
[----:B------:R-:W-:Y:S01]  /*17b0*/  BPT.TRAP 0x1 ;  /* 0x000000040000795c */ /* 0x000fe20000300000 */
.L_x_23:
[----:B01----:R-:W-:Y:S01]  /*17c0*/  IMAD R4, R3, 0x8, R6 ;  /* 0x0000000803047824 */ /* 0x003fe200078e0206 */
[----:B------:R-:W-:-:S03]  /*17d0*/  ISETP.GT.U32.AND P1, PT, R18, 0x1, PT ;  /* 0x000000011200780c */ /* 0x000fc60003f24070 */
[----:B------:R-:W-:-:S05]  /*17e0*/  VIADD R4, R4, 0x30 ;  /* 0x0000003004047836 */ /* 0x000fca0000000000 */
[----:B------:R-:W-:-:S04]  /*17f0*/  PRMT R4, RZ, 0x654, R4 ;  /* 0x00000654ff047816 */ /* 0x000fc80000000004 */
[----:B------:R0:W-:Y:S01]  /*1800*/  SYNCS.ARRIVE.TRANS64.RED.A1T0 RZ, [R4+URZ], RZ ;  /* 0x000000ff04ff79a7 */ /* 0x0001e2000810043f */
[----:B------:R-:W-:Y:S05]  /*1810*/  @P1 BRA `(.L_x_24) ;  /* 0x0000000000041947 */ /* 0x000fea0003800000 */
[----:B------:R-:W-:Y:S01]  /*1820*/  BPT.TRAP 0x1 ;  /* 0x000000040000795c */ /* 0x000fe20000300000 */
.L_x_24:
[----:B------:R-:W-:Y:S01]  /*1830*/  UIADD3 UR8, UR8, 0x1, URZ ;  /* 0x0000000108087890 */ /* 0x000fe2000fffe03f */
[C---:B------:R-:W-:Y:S01]  /*1840*/  ISETP.GT.AND P2, PT, R0.reuse, 0x1, PT ;  /* 0x000000010000780c */ /* 0x040fe20003f44270 */
[----:B------:R-:W-:Y:S02]  /*1850*/  VIADD R3, R3, 0x1 ;  /* 0x0000000103037836 */ /* 0x000fe40000000000 */
[----:B------:R-:W-:Y:S01]  /*1860*/  UISETP.NE.AND UP0, UPT, UR8, 0x6, UPT ;  /* 0x000000060800788c */ /* 0x000fe2000bf05270 */
[----:B------:R-:W-:Y:S02]  /*1870*/  VIADD R0, R0, 0xffffffff ;  /* 0xffffffff00007836 */ /* 0x000fe40000000000 */
[C---:B------:R-:W-:Y:S01]  /*1880*/  ISETP.NE.AND P1, PT, R3.reuse, 0x6, PT ;  /* 0x000000060300780c */ /* 0x040fe20003f25270 */
[----:B------:R-:W-:Y:S02]  /*1890*/  USEL UR4, URZ, 0x1, UP0 ;  /* 0x000000013f047887 */ /* 0x000fe40008000000 */
[----:B------:R-:W-:Y:S01]  /*18a0*/  USEL UR8, UR8, URZ, UP0 ;  /* 0x0000003f08087287 */ /* 0x000fe20008000000 */
[----:B------:R-:W-:-:S03]  /*18b0*/  SEL R3, R3, RZ, P1 ;  /* 0x000000ff03037207 */ /* 0x000fc60000800000 */
[----:B------:R-:W-:Y:S01]  /*18c0*/  LOP3.LUT R7, R7, UR4, RZ, 0x3c, !PT ;  /* 0x0000000407077c12 */ /* 0x000fe2000f8e3cff */
[----:B------:R-:W-:Y:S07]  /*18d0*/  @P2 BRA `(.L_x_25) ;  /* 0xfffffffc00582947 */ /* 0x000fee000383ffff */
.L_x_18:
[----:B01----:R-:W0:Y:S02]  /*18e0*/  LDC R0, c[0x0][0x28c] ;  /* 0x0000a300ff007b82 */ /* 0x003e240000000800 */
[----:B0-----:R-:W-:-:S13]  /*18f0*/  ISETP.GE.AND P1, PT, R0, 0x1, PT ;  /* 0x000000010000780c */ /* 0x001fda0003f26270 */
[----:B------:R-:W-:Y:S05]  /*1900*/  @!P1 BRA `(.L_x_26) ;  /* 0x0000000000389947 */ /* 0x000fea0003800000 */
[----:B------:R-:W-:Y:S05]  /*1910*/  @!P0 BRA `(.L_x_27) ;  /* 0x0000000000048947 */ /* 0x000fea0003800000 */
[----:B------:R-:W-:Y:S01]  /*1920*/  BPT.TRAP 0x1 ;  /* 0x000000040000795c */ /* 0x000fe20000300000 */
.L_x_27:
[----:B------:R-:W-:Y:S01]  /*1930*/  UIADD3 UR6, UR44, UR41, URZ ;  /* 0x000000292c067290 */ /* 0x000fe2000fffe03f */
[----:B------:R-:W-:-:S03]  /*1940*/  ISETP.GT.U32.AND P0, PT, R18, 0x1, PT ;  /* 0x000000011200780c */ /* 0x000fc60003f04070 */
[----:B------:R-:W-:-:S04]  /*1950*/  UIMAD.WIDE.U32 UR4, UR6, -0x55555555, URZ ;  /* 0xaaaaaaab060478a5 */ /* 0x000fc8000f8e003f */
[----:B------:R-:W-:-:S04]  /*1960*/  USHF.R.U32.HI UR4, URZ, 0x2, UR5 ;  /* 0x000000023f047899 */ /* 0x000fc80008011605 */
[----:B------:R-:W-:-:S06]  /*1970*/  UIMAD UR6, UR4, -0x6, UR6 ;  /* 0xfffffffa040678a4 */ /* 0x000fcc000f8e0206 */
[----:B------:R-:W-:-:S04]  /*1980*/  IMAD.U32 R3, RZ, RZ, UR6 ;  /* 0x00000006ff037e24 */ /* 0x000fc8000f8e00ff */
[----:B------:R-:W-:-:S04]  /*1990*/  IMAD R0, R3, 0x8, R6 ;  /* 0x0000000803007824 */ /* 0x000fc800078e0206 */
[----:B------:R-:W-:-:S05]  /*19a0*/  VIADD R0, R0, 0x30 ;  /* 0x0000003000007836 */ /* 0x000fca0000000000 */
[----:B------:R-:W-:-:S04]  /*19b0*/  PRMT R0, RZ, 0x654, R0 ;  /* 0x00000654ff007816 */ /* 0x000fc80000000000 */
[----:B------:R0:W-:Y:S01]  /*19c0*/  SYNCS.ARRIVE.TRANS64.RED.A1T0 RZ, [R0+URZ], RZ ;  /* 0x000000ff00ff79a7 */ /* 0x0001e2000810043f */
[----:B------:R-:W-:Y:S05]  /*19d0*/  @P0 BRA `(.L_x_26) ;  /* 0x0000000000040947 */ /* 0x000fea0003800000 */
[----:B------:R-:W-:Y:S01]  /*19e0*/  BPT.TRAP 0x1 ;  /* 0x000000040000795c */ /* 0x000fe20000300000 */
.L_x_26:
[----:B------:R-:W-:Y:S01]  /*19f0*/  IMAD.SHL.U32 R98, R98, 0x80, RZ ;  /* 0x0000008062627824 */ /* 0x000fe200078e00ff */
[----:B------:R-:W-:Y:S01]  /*1a00*/  UIADD3 UR41, UR43, UR41, URZ ;  /* 0x000000292b297290 */ /* 0x000fe2000fffe03f */
[----:B------:R-:W-:Y:S01]  /*1a10*/  IMAD.SHL.U32 R3, R97, 0x80, RZ ;  /* 0x0000008061037824 */ /* 0x000fe200078e00ff */
[----:B------:R-:W-:Y:S01]  /*1a20*/  ULDC UR7, c[0x0][0x288] ;  /* 0x0000a20000077ab9 */ /* 0x000fe20000000800 */
[----:B------:R-:W-:Y:S01]  /*1a30*/  ULDC UR10, c[0x0][0x284] ;  /* 0x0000a100000a7ab9 */ /* 0x000fe20000000800 */
[----:B------:R-:W-:Y:S01]  /*1a40*/  UISETP.GT.U32.AND UP0, UPT, UR41, 0x5, UPT ;  /* 0x000000052900788c */ /* 0x000fe2000bf04070 */
[C---:B------:R-:W-:Y:S01]  /*1a50*/  ISETP.GE.AND P0, PT, R98.reuse, UR7, PT ;  /* 0x0000000762007c0c */ /* 0x040fe2000bf06270 */
[----:B------:R-:W-:Y:S01]  /*1a60*/  UISETP.GE.U32.AND UP1, UPT, UR43, 0x6, UPT ;  /* 0x000000062b00788c */ /* 0x000fe2000bf26070 */
[----:B------:R-:W-:Y:S01]  /*1a70*/  SHF.R.S32.HI R12, RZ, 0x1f, R96 ;  /* 0x0000001fff0c7819 */ /* 0x000fe20000011460 */
[----:B------:R-:W-:Y:S01]  /*1a80*/  UISETP.LT.U32.AND UP0, UPT, UR43, 0x6, UP0 ;  /* 0x000000062b00788c */ /* 0x000fe20008701070 */
[----:B------:R-:W-:Y:S01]  /*1a90*/  ISETP.GE.OR P0, PT, R3, UR10, P0 ;  /* 0x0000000a03007c0c */ /* 0x000fe20008706670 */
[----:B------:R-:W-:Y:S01]  /*1aa0*/  ULDC.64 UR8, c[0x0][0x5d0] ;  /* 0x0001740000087ab9 */ /* 0x000fe20000000a00 */
[----:B------:R-:W-:Y:S01]  /*1ab0*/  LOP3.LUT R8, R98, 0x6, R91, 0xf8, !PT ;  /* 0x0000000662087812 */ /* 0x000fe200078ef85b */
[----:B------:R-:W-:Y:S01]  /*1ac0*/  UIMAD.WIDE.U32 UR4, UR41, -0x55555555, URZ ;  /* 0xaaaaaaab290478a5 */ /* 0x000fe2000f8e003f */
[----:B------:R-:W-:Y:S01]  /*1ad0*/  IMAD R5, R12, UR8, RZ ;  /* 0x000000080c057c24 */ /* 0x000fe2000f8e02ff */
[----:B------:R-:W-:Y:S01]  /*1ae0*/  USEL UR6, URZ, 0x1, !UP0 ;  /* 0x000000013f067887 */ /* 0x000fe2000c000000 */
[--C-:B------:R-:W-:Y:S01]  /*1af0*/  SHF.R.S32.HI R9, RZ, 0x1f, R8.reuse ;  /* 0x0000001fff097819 */ /* 0x100fe20000011408 */
[----:B------:R-:W-:Y:S01]  /*1b00*/  USHF.R.U32.HI UR4, URZ, 0x2, UR5 ;  /* 0x000000023f047899 */ /* 0x000fe20008011605 */
[C---:B------:R-:W-:Y:S01]  /*1b10*/  IMAD R7, R96.reuse, UR9, R5 ;  /* 0x0000000960077c24 */ /* 0x040fe2000f8e0205 */
[----:B------:R-:W-:Y:S01]  /*1b20*/  ULOP3.LUT UR40, UR40, UR6, URZ, 0x3c, !UPT ;  /* 0x0000000628287292 */ /* 0x000fe2000f8e3c3f */
[----:B0-----:R-:W-:Y:S01]  /*1b30*/  IMAD.MOV.U32 R0, RZ, RZ, -0x1 ;  /* 0xffffffffff007424 */ /* 0x001fe200078e00ff */
[----:B------:R-:W-:Y:S01]  /*1b40*/  UIMAD UR41, UR4, -0x6, UR41 ;  /* 0xfffffffa042978a4 */ /* 0x000fe2000f8e0229 */
[----:B------:R-:W-:Y:S01]  /*1b50*/  IMAD.WIDE.U32 R4, R96, UR8, R8 ;  /* 0x0000000860047c25 */ /* 0x000fe2000f8e0008 */
[----:B------:R-:W-:-:S03]  /*1b60*/  @UP1 ULOP3.LUT UR40, UR40, 0x1, UR4, 0x78, !UPT ;  /* 0x0000000128281892 */ /* 0x000fc6000f8e7804 */
[----:B------:R-:W-:Y:S01]  /*1b70*/  IMAD.IADD R5, R5, 0x1, R7 ;  /* 0x0000000105057824 */ /* 0x000fe200078e0207 */
[----:B------:R-:W-:Y:S08]  /*1b80*/  @P0 BRA `(.L_x_28) ;  /* 0x0000003000ac0947 */ /* 0x000ff00003800000 */
[----:B------:R-:W0:Y:S01]  /*1b90*/  LDC.64 R10, c[0x0][0x5c8] ;  /* 0x00017200ff0a7b82 */ /* 0x000e220000000a00 */
[----:B------:R-:W-:Y:S01]  /*1ba0*/  IMAD.WIDE R14, R97, 0x80, R22 ;  /* 0x00000080610e7825 */ /* 0x000fe200078e0216 */
[----:B------:R-:W-:Y:S01]  /*1bb0*/  ULDC.64 UR4, c[0x0][0x5c0] ;  /* 0x0001700000047ab9 */ /* 0x000fe20000000a00 */
[----:B------:R-:W-:Y:S02]  /*1bc0*/  BSSY B0, `(.L_x_28) ;  /* 0x0000327000007945 */ /* 0x000fe40003800000 */
[----:B------:R-:W-:Y:S02]  /*1bd0*/  IMAD.IADD R102, R94, 0x1, -R3 ;  /* 0x000000015e667824 */ /* 0x000fe400078e0a03 */
[----:B------:R-:W-:Y:S02]  /*1be0*/  IMAD.IADD R3, R89, 0x1, -R98 ;  /* 0x0000000159037824 */ /* 0x000fe400078e0a62 */
[-C--:B0-----:R-:W-:Y:S02]  /*1bf0*/  IMAD R6, R15, R10.reuse, RZ ;  /* 0x0000000a0f067224 */ /* 0x081fe400078e02ff */
[----:B------:R-:W-:-:S04]  /*1c00*/  IMAD.WIDE.U32 R4, R14, R10, R4 ;  /* 0x0000000a0e047225 */ /* 0x000fc800078e0004 */
[----:B------:R-:W-:Y:S01]  /*1c10*/  IMAD R7, R14, R11, R6 ;  /* 0x0000000b0e077224 */ /* 0x000fe200078e0206 */
[----:B------:R-:W-:-:S03]  /*1c20*/  IADD3 R4, P0, R4, UR4, RZ ;  /* 0x0000000404047c10 */ /* 0x000fc6000ff1e0ff */
[----:B------:R-:W-:Y:S01]  /*1c30*/  IMAD.IADD R7, R5, 0x1, R7 ;  /* 0x0000000105077824 */ /* 0x000fe200078e0207 */
[----:B------:R-:W-:-:S04]  /*1c40*/  LEA R6, P1, R10, R4, 0x3 ;  /* 0x000000040a067211 */ /* 0x000fc800078218ff */
[----:B------:R-:W-:Y:S02]  /*1c50*/  IADD3.X R5, R7, UR5, RZ, P0, !PT ;  /* 0x0000000507057c10 */ /* 0x000fe400087fe4ff */
[----:B-----5:R-:W-:Y:S02]  /*1c60*/  ISETP.NE.AND P0, PT, R88, RZ, PT ;  /* 0x000000ff5800720c */ /* 0x020fe40003f05270 */
[----:B------:R-:W-:-:S11]  /*1c70*/  LEA.HI.X R7, R10, R5, R11, 0x3, P1 ;  /* 0x000000050a077211 */ /* 0x000fd600008f1c0b */
[----:B------:R-:W-:Y:S05]  /*1c80*/  @!P0 BRA `(.L_x_29) ;  /* 0x0000002400608947 */ /* 0x000fea0003800000 */
[----:B------:R-:W0:Y:S01]  /*1c90*/  LDC.64 R98, c[0x0][0x5b0] ;  /* 0x00016c00ff627b82 */ /* 0x000e220000000a00 */
[----:B------:R-:W-:Y:S01]  /*1ca0*/  ULDC.64 UR4, c[0x0][0x5b8] ;  /* 0x00016e0000047ab9 */ /* 0x000fe20000000a00 */
[----:B------:R-:W-:Y:S01]  /*1cb0*/  ISETP.GE.AND P1, PT, R102, 0x1, PT ;  /* 0x000000016600780c */ /* 0x000fe20003f26270 */
[----:B------:R-:W-:Y:S01]  /*1cc0*/  IMAD R11, R12, UR4, RZ ;  /* 0x000000040c0b7c24 */ /* 0x000fe2000f8e02ff */
[----:B------:R-:W-:Y:S01]  /*1cd0*/  BSSY B1, `(.L_x_30) ;  /* 0x000000e000017945 */ /* 0x000fe20003800000 */
[C---:B------:R-:W-:Y:S01]  /*1ce0*/  IMAD.WIDE.U32 R20, R96.reuse, UR4, R8 ;  /* 0x0000000460147c25 */ /* 0x040fe2000f8e0008 */
[----:B------:R-:W-:Y:S02]  /*1cf0*/  ISETP.LT.OR P5, PT, R3, 0x1, !P1 ;  /* 0x000000010300780c */ /* 0x000fe40004fa1670 */
[----:B------:R-:W1:Y:S01]  /*1d00*/  LDC.64 R100, c[0x0][0x5a8] ;  /* 0x00016a00ff647b82 */ /* 0x000e620000000a00 */
[----:B------:R-:W-:Y:S02]  /*1d10*/  IMAD R11, R96, UR5, R11 ;  /* 0x00000005600b7c24 */ /* 0x000fe4000f8e020b */
[----:B------:R-:W-:-:S02]  /*1d20*/  IMAD.MOV.U32 R12, RZ, RZ, R20 ;  /* 0x000000ffff0c7224 */ /* 0x000fc400078e0014 */
[----:B------:R-:W-:Y:S02]  /*1d30*/  IMAD.IADD R13, R21, 0x1, R11 ;  /* 0x00000001150d7824 */ /* 0x000fe400078e020b */
[-C--:B0-----:R-:W-:Y:S02]  /*1d40*/  IMAD R10, R15, R98.reuse, RZ ;  /* 0x000000620f0a7224 */ /* 0x081fe400078e02ff */
[----:B------:R-:W-:-:S04]  /*1d50*/  IMAD.WIDE.U32 R8, R14, R98, R12 ;  /* 0x000000620e087225 */ /* 0x000fc800078e000c */
[----:B------:R-:W-:Y:S01]  /*1d60*/  IMAD R97, R14, R99, R10 ;  /* 0x000000630e617224 */ /* 0x000fe200078e020a */
[----:B-1----:R-:W-:-:S04]  /*1d70*/  IADD3 R8, P0, R8, R100, RZ ;  /* 0x0000006408087210 */ /* 0x002fc80007f1e0ff */
[----:B------:R-:W-:Y:S01]  /*1d80*/  IADD3.X R9, R101, R9, R97, P0, !PT ;  /* 0x0000000965097210 */ /* 0x000fe200007fe461 */
[----:B------:R-:W-:Y:S08]  /*1d90*/  @P5 BRA `(.L_x_31) ;  /* 0x0000000000045947 */ /* 0x000ff00003800000 */
[----:B------:R0:W5:Y:S02]  /*1da0*/  LDG.E.U8 R95, desc[UR38][R8.64] ;  /* 0x00000026085f7981 */ /* 0x000164000c1e1100 */
.L_x_31:
[----:B------:R-:W-:Y:S05]  /*1db0*/  BSYNC B1 ;  /* 0x0000000000017941 */ /* 0x000fea0003800000 */
.L_x_30:
[----:B-----5:R-:W-:Y:S01]  /*1dc0*/  LOP3.LUT R15, R95, 0xffff, RZ, 0xc0, !PT ;  /* 0x0000ffff5f0f7812 */ /* 0x020fe200078ec0ff */
[C---:B------:R-:W-:Y:S01]  /*1dd0*/  IMAD.SHL.U32 R10, R98.reuse, 0x8, RZ ;  /* 0x00000008620a7824 */ /* 0x040fe200078e00ff */
[----:B------:R-:W-:Y:S01]  /*1de0*/  SHF.L.U64.HI R11, R98, 0x3, R99 ;  /* 0x00000003620b7819 */ /* 0x000fe20000010263 */
[----:B------:R-:W-:Y:S01]  /*1df0*/  BSSY B1, `(.L_x_32) ;  /* 0x000000e000017945 */ /* 0x000fe20003800000 */
[----:B------:R-:W-:Y:S02]  /*1e00*/  PRMT R15, R15, 0x8880, RZ ;  /* 0x000088800f0f7816 */ /* 0x000fe400000000ff */
[----:B------:R-:W-:Y:S01]  /*1e10*/  ISETP.LT.OR P2, PT, R3, 0x2, !P1 ;  /* 0x000000020300780c */ /* 0x000fe20004f41670 */
[----:B------:R-:W-:Y:S01]  /*1e20*/  IMAD.WIDE.U32 R10, R14, R98, R10 ;  /* 0x000000620e0a7225 */ /* 0x000fe200078e000a */
[----:B------:R-:W-:-:S03]  /*1e30*/  ISETP.GE.AND P0, PT, R102, 0x9, PT ;  /* 0x000000096600780c */ /* 0x000fc60003f06270 */
[----:B------:R-:W-:Y:S01]  /*1e40*/  IMAD R14, R15, R88, RZ ;  /* 0x000000580f0e7224 */ /* 0x000fe200078e02ff */
[----:B------:R-:W-:Y:S01]  /*1e50*/  IADD3 R10, P3, P4, R20, R100, R10 ;  /* 0x00000064140a7210 */ /* 0x000fe20007c7e00a */
[----:B------:R-:W-:Y:S02]  /*1e60*/  IMAD.IADD R20, R97, 0x1, R11 ;  /* 0x0000000161147824 */ /* 0x000fe400078e020b */
[----:B------:R-:W-:-:S05]  /*1e70*/  @!P5 IMAD R15, R24, R19, R14 ;  /* 0x00000013180fd224 */ /* 0x000fca00078e020e */
[----:B------:R1:W-:Y:S01]  /*1e80*/  @!P5 STG.E.U8 desc[UR38][R4.64], R15 ;  /* 0x0000000f0400d986 */ /* 0x0003e2000c101126 */
[----:B------:R-:W-:Y:S05]  /*1e90*/  @P2 BRA `(.L_x_33) ;  /* 0x00000000000c2947 */ /* 0x000fea0003800000 */
[----:B------:R-:W1:Y:S02]  /*1ea0*/  LDG.E.U8 R95, desc[UR38][R8.64+0x1] ;  /* 0x00000126085f7981 */ /* 0x000e64000c1e1100 */
[----:B-1----:R-:W-:-:S05]  /*1eb0*/  PRMT R15, R95, 0x8880, RZ ;  /* 0x000088805f0f7816 */ /* 0x002fca00000000ff */
[----:B------:R-:W-:-:S07]  /*1ec0*/  IMAD R14, R15, R88, RZ ;  /* 0x000000580f0e7224 */ /* 0x000fce00078e02ff */
.L_x_33:
[----:B------:R-:W-:Y:S05]  /*1ed0*/  BSYNC B1 ;  /* 0x0000000000017941 */ /* 0x000fea0003800000 */
.L_x_32:
[----:B------:R-:W-:Y:S01]  /*1ee0*/  ISETP.LT.OR P5, PT, R3, 0x1, !P0 ;  /* 0x000000010300780c */ /* 0x000fe200047a1670 */
[----:B------:R-:W-:Y:S01]  /*1ef0*/  @!P2 IMAD R25, R25, R19, R14 ;  /* 0x000000131919a224 */ /* 0x000fe200078e020e */
[----:B------:R-:W-:Y:S01]  /*1f00*/  BSSY B1, `(.L_x_34) ;  /* 0x000000a000017945 */ /* 0x000fe20003800000 */
[----:B------:R-:W-:Y:S02]  /*1f10*/  IADD3.X R11, R13, R101, R20, P3, P4 ;  /* 0x000000650d0b7210 */ /* 0x000fe40001fe8414 */
[C---:B------:R-:W-:Y:S01]  /*1f20*/  ISETP.LT.OR P3, PT, R3.reuse, 0x2, !P0 ;  /* 0x000000020300780c */ /* 0x040fe20004761670 */
[----:B------:R2:W-:Y:S01]  /*1f30*/  @!P2 STG.E.U8 desc[UR38][R4.64+0x1], R25 ;  /* 0x000001190400a986 */ /* 0x0005e2000c101126 */
[C---:B------:R-:W-:Y:S02]  /*1f40*/  ISETP.LT.OR P4, PT, R3.reuse, 0x9, !P1 ;  /* 0x000000090300780c */ /* 0x040fe40004f81670 */
[----:B------:R-:W-:-:S04]  /*1f50*/  ISETP.LT.OR P2, PT, R3, 0xa, !P1 ;  /* 0x0000000a0300780c */ /* 0x000fc80004f41670 */
[----:B------:R-:W-:Y:S09]  /*1f60*/  @P5 BRA `(.L_x_35) ;  /* 0x00000000000c5947 */ /* 0x000ff20003800000 */
[----:B------:R-:W3:Y:S02]  /*1f70*/  LDG.E.U8 R95, desc[UR38][R10.64] ;  /* 0x000000260a5f7981 */ /* 0x000ee4000c1e1100 */
[----:B---3--:R-:W-:-:S05]  /*1f80*/  PRMT R13, R95, 0x8880, RZ ;  /* 0x000088805f0d7816 */ /* 0x008fca00000000ff */
[----:B------:R-:W-:-:S07]  /*1f90*/  IMAD R14, R13, R88, RZ ;  /* 0x000000580d0e7224 */ /* 0x000fce00078e02ff */
.L_x_35:
[----:B------:R-:W-:Y:S05]  /*1fa0*/  BSYNC B1 ;  /* 0x0000000000017941 */ /* 0x000fea0003800000 */
.L_x_34:
[----:B------:R-:W-:Y:S01]  /*1fb0*/  @!P5 IMAD R13, R26, R19, R14 ;  /* 0x000000131a0dd224 */ /* 0x000fe200078e020e */
[----:B------:R-:W-:Y:S04]  /*1fc0*/  BSSY B1, `(.L_x_36) ;  /* 0x0000006000017945 */ /* 0x000fe80003800000 */
[----:B------:R3:W-:Y:S01]  /*1fd0*/  @!P5 STG.E.U8 desc[UR38][R6.64], R13 ;  /* 0x0000000d0600d986 */ /* 0x0007e2000c101126 */
[----:B------:R-:W-:Y:S05]  /*1fe0*/  @P3 BRA `(.L_x_37) ;  /* 0x00000000000c3947 */ /* 0x000fea0003800000 */
[----:B------:R-:W3:Y:S02]  /*1ff0*/  LDG.E.U8 R95, desc[UR38][R10.64+0x1] ;  /* 0x000001260a5f7981 */ /* 0x000ee4000c1e1100 */
[----:B---3--:R-:W-:-:S05]  /*2000*/  PRMT R13, R95, 0x8880, RZ ;  /* 0x000088805f0d7816 */ /* 0x008fca00000000ff */
[----:B------:R-:W-:-:S07]  /*2010*/  IMAD R14, R13, R88, RZ ;  /* 0x000000580d0e7224 */ /* 0x000fce00078e02ff */
.L_x_37:
[----:B------:R-:W-:Y:S05]  /*2020*/  BSYNC B1 ;  /* 0x0000000000017941 */ /* 0x000fea0003800000 */
.L_x_36:
[----:B------:R-:W-:Y:S01]  /*2030*/  @!P3 IMAD R27, R27, R19, R14 ;  /* 0x000000131b1bb224 */ /* 0x000fe200078e020e */
[----:B------:R-:W-:Y:S04]  /*2040*/  BSSY B1, `(.L_x_38) ;  /* 0x0000006000017945 */ /* 0x000fe80003800000 */
[----:B------:R4:W-:Y:S01]  /*2050*/  @!P3 STG.E.U8 desc[UR38][R6.64+0x1], R27 ;  /* 0x0000011b0600b986 */ /* 0x0009e2000c101126 */
[----:B------:R-:W-:Y:S05]  /*2060*/  @P4 BRA `(.L_x_39) ;  /* 0x00000000000c4947 */ /* 0x000fea0003800000 */
[----:B------:R-:W3:Y:S02]  /*2070*/  LDG.E.U8 R95, desc[UR38][R8.64+0x8] ;  /* 0x00000826085f7981 */ /* 0x000ee4000c1e1100 */
[----:B---3--:R-:W-:-:S05]  /*2080*/  PRMT R13, R95, 0x8880, RZ ;  /* 0x000088805f0d7816 */ /* 0x008fca00000000ff */
[----:B------:R-:W-:-:S07]  /*2090*/  IMAD R14, R13, R88, RZ ;  /* 0x000000580d0e7224 */ /* 0x000fce00078e02ff */
.L_x_39:
[----:B------:R-:W-:Y:S05]  /*20a0*/  BSYNC B1 ;  /* 0x0000000000017941 */ /* 0x000fea0003800000 */
.L_x_38:
[----:B---3--:R-:W-:Y:S01]  /*20b0*/  @!P4 IMAD R13, R28, R19, R14 ;  /* 0x000000131c0dc224 */ /* 0x008fe200078e020e */
[----:B------:R-:W-:Y:S04]  /*20c0*/  BSSY B1, `(.L_x_40) ;  /* 0x0000006000017945 */ /* 0x000fe80003800000 */
[----:B------:R3:W-:Y:S01]  /*20d0*/  @!P4 STG.E.U8 desc[UR38][R4.64+0x8], R13 ;  /* 0x0000080d0400c986 */ /* 0x0007e2000c101126 */
[----:B------:R-:W-:Y:S05]  /*20e0*/  @P2 BRA `(.L_x_41) ;  /* 0x00000000000c2947 */ /* 0x000fea0003800000 */
[----:B------:R-:W3:Y:S02]  /*20f0*/  LDG.E.U8 R95, desc[UR38][R8.64+0x9] ;  /* 0x00000926085f7981 */ /* 0x000ee4000c1e1100 */
[----:B---3--:R-:W-:-:S05]  /*2100*/  PRMT R13, R95, 0x8880, RZ ;  /* 0x000088805f0d7816 */ /* 0x008fca00000000ff */
[----:B------:R-:W-:-:S07]  /*2110*/  IMAD R14, R13, R88, RZ ;  /* 0x000000580d0e7224 */ /* 0x000fce00078e02ff */
.L_x_41:
[----:B------:R-:W-:Y:S05]  /*2120*/  BSYNC B1 ;  /* 0x0000000000017941 */ /* 0x000fea0003800000 */
.L_x_40:
[----:B------:R-:W-:Y:S01]  /*2130*/  ISETP.LT.OR P4, PT, R3, 0x9, !P0 ;  /* 0x000000090300780c */ /* 0x000fe20004781670 */
[----:B------:R-:W-:Y:S01]  /*2140*/  @!P2 IMAD R29, R29, R19, R14 ;  /* 0x000000131d1da224 */ /* 0x000fe200078e020e */
[----:B------:R-:W-:Y:S01]  /*2150*/  BSSY B1, `(.L_x_42) ;  /* 0x0000009000017945 */ /* 0x000fe20003800000 */
[C---:B------:R-:W-:Y:S02]  /*2160*/  ISETP.LT.OR P3, PT, R3.reuse, 0xa, !P0 ;  /* 0x0000000a0300780c */ /* 0x040fe40004761670 */
[C---:B------:R-:W-:Y:S01]  /*2170*/  ISETP.LT.OR P5, PT, R3.reuse, 0x11, !P1 ;  /* 0x000000110300780c */ /* 0x040fe20004fa1670 */
[----:B------:R0:W-:Y:S01]  /*2180*/  @!P2 STG.E.U8 desc[UR38][R4.64+0x9], R29 ;  /* 0x0000091d0400a986 */ /* 0x0001e2000c101126 */
[----:B------:R-:W-:-:S06]  /*2190*/  ISETP.LT.OR P2, PT, R3, 0x12, !P1 ;  /* 0x000000120300780c */ /* 0x000fcc0004f41670 */
[----:B------:R-:W-:Y:S07]  /*21a0*/  @P4 BRA `(.L_x_43) ;  /* 0x00000000000c4947 */ /* 0x000fee0003800000 */
[----:B------:R-:W3:Y:S02]  /*21b0*/  LDG.E.U8 R95, desc[UR38][R10.64+0x8] ;  /* 0x000008260a5f7981 */ /* 0x000ee4000c1e1100 */
[----:B---3--:R-:W-:-:S05]  /*21c0*/  PRMT R13, R95, 0x8880, RZ ;  /* 0x000088805f0d7816 */ /* 0x008fca00000000ff */
[----:B------:R-:W-:-:S07]  /*21d0*/  IMAD R14, R13, R88, RZ ;  /* 0x000000580d0e7224 */ /* 0x000fce00078e02ff */
.L_x_43:
[----:B------:R-:W-:Y:S05]  /*21e0*/  BSYNC B1 ;  /* 0x0000000000017941 */ /* 0x000fea0003800000 */
.L_x_42:
[----:B---3--:R-:W-:Y:S01]  /*21f0*/  @!P4 IMAD R13, R30, R19, R14 ;  /* 0x000000131e0dc224 */ /* 0x008fe200078e020e */
[----:B------:R-:W-:Y:S04]  /*2200*/  BSSY B1, `(.L_x_44) ;  /* 0x0000006000017945 */ /* 0x000fe80003800000 */
[----:B------:R3:W-:Y:S01]  /*2210*/  @!P4 STG.E.U8 desc[UR38][R6.64+0x8], R13 ;  /* 0x0000080d0600c986 */ /* 0x0007e2000c101126 */
[----:B------:R-:W-:Y:S05]  /*2220*/  @P3 BRA `(.L_x_45) ;  /* 0x00000000000c3947 */ /* 0x000fea0003800000 */
[----:B------:R-:W3:Y:S02]  /*2230*/  LDG.E.U8 R95, desc[UR38][R10.64+0x9] ;  /* 0x000009260a5f7981 */ /* 0x000ee4000c1e1100 */
[----:B---3--:R-:W-:-:S05]  /*2240*/  PRMT R13, R95, 0x8880, RZ ;  /* 0x000088805f0d7816 */ /* 0x008fca00000000ff */
[----:B------:R-:W-:-:S07]  /*2250*/  IMAD R14, R13, R88, RZ ;  /* 0x000000580d0e7224 */ /* 0x000fce00078e02ff */
.L_x_45:
[----:B------:R-:W-:Y:S05]  /*2260*/  BSYNC B1 ;  /* 0x0000000000017941 */ /* 0x000fea0003800000 */
.L_x_44:
[----:B------:R-:W-:Y:S01]  /*2270*/  @!P3 IMAD R31, R31, R19, R14 ;  /* 0x000000131f1fb224 */ /* 0x000fe200078e020e */
[----:B------:R-:W-:Y:S04]  /*2280*/  BSSY B1, `(.L_x_46) ;  /* 0x0000006000017945 */ /* 0x000fe80003800000 */
[----:B------:R0:W-:Y:S01]  /*2290*/  @!P3 STG.E.U8 desc[UR38][R6.64+0x9], R31 ;  /* 0x0000091f0600b986 */ /* 0x0001e2000c101126 */
[----:B------:R-:W-:Y:S05]  /*22a0*/  @P5 BRA `(.L_x_47) ;  /* 0x00000000000c5947 */ /* 0x000fea0003800000 */
[----:B------:R-:W3:Y:S02]  /*22b0*/  LDG.E.U8 R95, desc[UR38][R8.64+0x10] ;  /* 0x00001026085f7981 */ /* 0x000ee4000c1e1100 */
[----:B---3--:R-:W-:-:S05]  /*22c0*/  PRMT R13, R95, 0x8880, RZ ;  /* 0x000088805f0d7816 */ /* 0x008fca00000000ff */
[----:B------:R-:W-:-:S07]  /*22d0*/  IMAD R14, R13, R88, RZ ;  /* 0x000000580d0e7224 */ /* 0x000fce00078e02ff */
.L_x_47:
[----:B------:R-:W-:Y:S05]  /*22e0*/  BSYNC B1 ;  /* 0x0000000000017941 */ /* 0x000fea0003800000 */
.L_x_46:
[----:B---3--:R-:W-:Y:S01]  /*22f0*/  @!P5 IMAD R13, R32, R19, R14 ;  /* 0x00000013200dd224 */ /* 0x008fe200078e020e */
[----:B------:R-:W-:Y:S04]  /*2300*/  BSSY B1, `(.L_x_48) ;  /* 0x0000006000017945 */ /* 0x000fe80003800000 */
[----:B------:R3:W-:Y:S01]  /*2310*/  @!P5 STG.E.U8 desc[UR38][R4.64+0x10], R13 ;  /* 0x0000100d0400d986 */ /* 0x0007e2000c101126 */
[----:B------:R-:W-:Y:S05]  /*2320*/  @P2 BRA `(.L_x_49) ;  /* 0x00000000000c2947 */ /* 0x000fea0003800000 */
[----:B------:R-:W3:Y:S02]  /*2330*/  LDG.E.U8 R95, desc[UR38][R8.64+0x11] ;  /* 0x00001126085f7981 */ /* 0x000ee4000c1e1100 */
[----:B---3--:R-:W-:-:S05]  /*2340*/  PRMT R13, R95, 0x8880, RZ ;  /* 0x000088805f0d7816 */ /* 0x008fca00000000ff */
[----:B------:R-:W-:-:S07]  /*2350*/  IMAD R14, R13, R88, RZ ;  /* 0x000000580d0e7224 */ /* 0x000fce00078e02ff */
.L_x_49:
[----:B------:R-:W-:Y:S05]  /*2360*/  BSYNC B1 ;  /* 0x0000000000017941 */ /* 0x000fea0003800000 */
.L_x_48:
        /* <DEDUP_REMOVED lines=11> */
.L_x_51:
[----:B------:R-:W-:Y:S05]  /*2420*/  BSYNC B1 ;  /* 0x0000000000017941 */ /* 0x000fea0003800000 */
.L_x_50:
[----:B---3--:R-:W-:Y:S01]  /*2430*/  @!P4 IMAD R13, R34, R19, R14 ;  /* 0x00000013220dc224 */ /* 0x008fe200078e020e */
[----:B------:R-:W-:Y:S04]  /*2440*/  BSSY B1, `(.L_x_52) ;  /* 0x0000006000017945 */ /* 0x000fe80003800000 */
[----:B------:R3:W-:Y:S01]  /*2450*/  @!P4 STG.E.U8 desc[UR38][R6.64+0x10], R13 ;  /* 0x0000100d0600c986 */ /* 0x0007e2000c101126 */
[----:B------:R-:W-:Y:S05]  /*2460*/  @P3 BRA `(.L_x_53) ;  /* 0x00000000000c3947 */ /* 0x000fea0003800000 */
[----:B------:R-:W3:Y:S02]  /*2470*/  LDG.E.U8 R95, desc[UR38][R10.64+0x11] ;  /* 0x000011260a5f7981 */ /* 0x000ee4000c1e1100 */
[----:B---3--:R-:W-:-:S05]  /*2480*/  PRMT R13, R95, 0x8880, RZ ;  /* 0x000088805f0d7816 */ /* 0x008fca00000000ff */
[----:B------:R-:W-:-:S07]  /*2490*/  IMAD R14, R13, R88, RZ ;  /* 0x000000580d0e7224 */ /* 0x000fce00078e02ff */
.L_x_53:
[----:B------:R-:W-:Y:S05]  /*24a0*/  BSYNC B1 ;  /* 0x0000000000017941 */ /* 0x000fea0003800000 */
.L_x_52:
[----:B------:R-:W-:Y:S01]  /*24b0*/  @!P3 IMAD R35, R35, R19, R14 ;  /* 0x000000132323b224 */ /* 0x000fe200078e020e */
[----:B------:R-:W-:Y:S04]  /*24c0*/  BSSY B1, `(.L_x_54) ;  /* 0x0000006000017945 */ /* 0x000fe80003800000 */
[----:B------:R0:W-:Y:S01]  /*24d0*/  @!P3 STG.E.U8 desc[UR38][R6.64+0x11], R35 ;  /* 0x000011230600b986 */ /* 0x0001e2000c101126 */
[----:B------:R-:W-:Y:S05]  /*24e0*/  @P5 BRA `(.L_x_55) ;  /* 0x00000000000c5947 */ /* 0x000fea0003800000 */
[----:B------:R-:W3:Y:S02]  /*24f0*/  LDG.E.U8 R95, desc[UR38][R8.64+0x18] ;  /* 0x00001826085f7981 */ /* 0x000ee4000c1e1100 */
[----:B---3--:R-:W-:-:S05]  /*2500*/  PRMT R13, R95, 0x8880, RZ ;  /* 0x000088805f0d7816 */ /* 0x008fca00000000ff */
[----:B------:R-:W-:-:S07]  /*2510*/  IMAD R14, R13, R88, RZ ;  /* 0x000000580d0e7224 */ /* 0x000fce00078e02ff */
.L_x_55:
[----:B------:R-:W-:Y:S05]  /*2520*/  BSYNC B1 ;  /* 0x0000000000017941 */ /* 0x000fea0003800000 */
.L_x_54:
[----:B---3--:R-:W-:Y:S01]  /*2530*/  @!P5 IMAD R13, R36, R19, R14 ;  /* 0x00000013240dd224 */ /* 0x008fe200078e020e */
[----:B------:R-:W-:Y:S04]  /*2540*/  BSSY B1, `(.L_x_56) ;  /* 0x0000006000017945 */ /* 0x000fe80003800000 */
[----:B------:R3:W-:Y:S01]  /*2550*/  @!P5 STG.E.U8 desc[UR38][R4.64+0x18], R13 ;  /* 0x0000180d0400d986 */ /* 0x0007e2000c101126 */
[----:B------:R-:W-:Y:S05]  /*2560*/  @P2 BRA `(.L_x_57) ;  /* 0x00000000000c2947 */ /* 0x000fea0003800000 */
[----:B------:R-:W3:Y:S02]  /*2570*/  LDG.E.U8 R95, desc[UR38][R8.64+0x19] ;  /* 0x00001926085f7981 */ /* 0x000ee4000c1e1100 */
[----:B---3--:R-:W-:-:S05]  /*2580*/  PRMT R13, R95, 0x8880, RZ ;  /* 0x000088805f0d7816 */ /* 0x008fca00000000ff */
[----:B------:R-:W-:-:S07]  /*2590*/  IMAD R14, R13, R88, RZ ;  /* 0x000000580d0e7224 */ /* 0x000fce00078e02ff */
.L_x_57:
[----:B------:R-:W-:Y:S05]  /*25a0*/  BSYNC B1 ;  /* 0x0000000000017941 */ /* 0x000fea0003800000 */
.L_x_56:
        /* <DEDUP_REMOVED lines=11> */
.L_x_59:
[----:B------:R-:W-:Y:S05]  /*2660*/  BSYNC B1 ;  /* 0x0000000000017941 */ /* 0x000fea0003800000 */
.L_x_58:
[----:B---3--:R-:W-:Y:S01]  /*2670*/  @!P4 IMAD R13, R38, R19, R14 ;  /* 0x00000013260dc224 */ /* 0x008fe200078e020e */
[----:B------:R-:W-:Y:S04]  /*2680*/  BSSY B1, `(.L_x_60) ;  /* 0x0000006000017945 */ /* 0x000fe80003800000 */
[----:B------:R3:W-:Y:S01]  /*2690*/  @!P4 STG.E.U8 desc[UR38][R6.64+0x18], R13 ;  /* 0x0000180d0600c986 */ /* 0x0007e2000c101126 */
[----:B------:R-:W-:Y:S05]  /*26a0*/  @P3 BRA `(.L_x_61) ;  /* 0x00000000000c3947 */ /* 0x000fea0003800000 */
[----:B------:R-:W3:Y:S02]  /*26b0*/  LDG.E.U8 R95, desc[UR38][R10.64+0x19] ;  /* 0x000019260a5f7981 */ /* 0x000ee4000c1e1100 */
[----:B---3--:R-:W-:-:S05]  /*26c0*/  PRMT R13, R95, 0x8880, RZ ;  /* 0x000088805f0d7816 */ /* 0x008fca00000000ff */
[----:B------:R-:W-:-:S07]  /*26d0*/  IMAD R14, R13, R88, RZ ;  /* 0x000000580d0e7224 */ /* 0x000fce00078e02ff */
.L_x_61:
[----:B------:R-:W-:Y:S05]  /*26e0*/  BSYNC B1 ;  /* 0x0000000000017941 */ /* 0x000fea0003800000 */
.L_x_60:
[----:B------:R-:W-:Y:S01]  /*26f0*/  @!P3 IMAD R39, R39, R19, R14 ;  /* 0x000000132727b224 */ /* 0x000fe200078e020e */
[----:B------:R-:W-:Y:S04]  /*2700*/  BSSY B1, `(.L_x_62) ;  /* 0x0000006000017945 */ /* 0x000fe80003800000 */
[----:B------:R0:W-:Y:S01]  /*2710*/  @!P3 STG.E.U8 desc[UR38][R6.64+0x19], R39 ;  /* 0x000019270600b986 */ /* 0x0001e2000c101126 */
[----:B------:R-:W-:Y:S05]  /*2720*/  @P5 BRA `(.L_x_63) ;  /* 0x00000000000c5947 */ /* 0x000fea0003800000 */
[----:B------:R-:W3:Y:S02]  /*2730*/  LDG.E.U8 R95, desc[UR38][R8.64+0x20] ;  /* 0x00002026085f7981 */ /* 0x000ee4000c1e1100 */
[----:B---3--:R-:W-:-:S05]  /*2740*/  PRMT R13, R95, 0x8880, RZ ;  /* 0x000088805f0d7816 */ /* 0x008fca00000000ff */
[----:B------:R-:W-:-:S07]  /*2750*/  IMAD R14, R13, R88, RZ ;  /* 0x000000580d0e7224 */ /* 0x000fce00078e02ff */
.L_x_63:
[----:B------:R-:W-:Y:S05]  /*2760*/  BSYNC B1 ;  /* 0x0000000000017941 */ /* 0x000fea0003800000 */
.L_x_62:
[----:B---3--:R-:W-:Y:S01]  /*2770*/  @!P5 IMAD R13, R40, R19, R14 ;  /* 0x00000013280dd224 */ /* 0x008fe200078e020e */
[----:B------:R-:W-:Y:S04]  /*2780*/  BSSY B1, `(.L_x_64) ;  /* 0x0000006000017945 */ /* 0x000fe80003800000 */
[----:B------:R3:W-:Y:S01]  /*2790*/  @!P5 STG.E.U8 desc[UR38][R4.64+0x20], R13 ;  /* 0x0000200d0400d986 */ /* 0x0007e2000c101126 */
[----:B------:R-:W-:Y:S05]  /*27a0*/  @P2 BRA `(.L_x_65) ;  /* 0x00000000000c2947 */ /* 0x000fea0003800000 */
[----:B------:R-:W3:Y:S02]  /*27b0*/  LDG.E.U8 R95, desc[UR38][R8.64+0x21] ;  /* 0x00002126085f7981 */ /* 0x000ee4000c1e1100 */
[----:B---3--:R-:W-:-:S05]  /*27c0*/  PRMT R13, R95, 0x8880, RZ ;  /* 0x000088805f0d7816 */ /* 0x008fca00000000ff */
[----:B------:R-:W-:-:S07]  /*27d0*/  IMAD R14, R13, R88, RZ ;  /* 0x000000580d0e7224 */ /* 0x000fce00078e02ff */
.L_x_65:
[----:B------:R-:W-:Y:S05]  /*27e0*/  BSYNC B1 ;  /* 0x0000000000017941 */ /* 0x000fea0003800000 */
.L_x_64:
        /* <DEDUP_REMOVED lines=11> */
.L_x_67:
[----:B------:R-:W-:Y:S05]  /*28a0*/  BSYNC B1 ;  /* 0x0000000000017941 */ /* 0x000fea0003800000 */
.L_x_66:
[----:B---3--:R-:W-:Y:S01]  /*28b0*/  @!P4 IMAD R13, R42, R19, R14 ;  /* 0x000000132a0dc224 */ /* 0x008fe200078e020e */
[----:B------:R-:W-:Y:S04]  /*28c0*/  BSSY B1, `(.L_x_68) ;  /* 0x0000006000017945 */ /* 0x000fe80003800000 */
[----:B------:R3:W-:Y:S01]  /*28d0*/  @!P4 STG.E.U8 desc[UR38][R6.64+0x20], R13 ;  /* 0x0000200d0600c986 */ /* 0x0007e2000c101126 */
[----:B------:R-:W-:Y:S05]  /*28e0*/  @P3 BRA `(.L_x_69) ;  /* 0x00000000000c3947 */ /* 0x000fea0003800000 */
[----:B------:R-:W3:Y:S02]  /*28f0*/  LDG.E.U8 R95, desc[UR38][R10.64+0x21] ;  /* 0x000021260a5f7981 */ /* 0x000ee4000c1e1100 */
[----:B---3--:R-:W-:-:S05]  /*2900*/  PRMT R13, R95, 0x8880, RZ ;  /* 0x000088805f0d7816 */ /* 0x008fca00000000ff */
[----:B------:R-:W-:-:S07]  /*2910*/  IMAD R14, R13, R88, RZ ;  /* 0x000000580d0e7224 */ /* 0x000fce00078e02ff */
.L_x_69:
[----:B------:R-:W-:Y:S05]  /*2920*/  BSYNC B1 ;  /* 0x0000000000017941 */ /* 0x000fea0003800000 */
.L_x_68:
[----:B------:R-:W-:Y:S01]  /*2930*/  @!P3 IMAD R43, R43, R19, R14 ;  /* 0x000000132b2bb224 */ /* 0x000fe200078e020e */
[----:B------:R-:W-:Y:S04]  /*2940*/  BSSY B1, `(.L_x_70) ;  /* 0x0000006000017945 */ /* 0x000fe80003800000 */
[----:B------:R0:W-:Y:S01]  /*2950*/  @!P3 STG.E.U8 desc[UR38][R6.64+0x21], R43 ;  /* 0x0000212b0600b986 */ /* 0x0001e2000c101126 */
[----:B------:R-:W-:Y:S05]  /*2960*/  @P5 BRA `(.L_x_71) ;  /* 0x00000000000c5947 */ /* 0x000fea0003800000 */
[----:B------:R-:W3:Y:S02]  /*2970*/  LDG.E.U8 R95, desc[UR38][R8.64+0x28] ;  /* 0x00002826085f7981 */ /* 0x000ee4000c1e1100 */
[----:B---3--:R-:W-:-:S05]  /*2980*/  PRMT R13, R95, 0x8880, RZ ;  /* 0x000088805f0d7816 */ /* 0x008fca00000000ff */
[----:B------:R-:W-:-:S07]  /*2990*/  IMAD R14, R13, R88, RZ ;  /* 0x000000580d0e7224 */ /* 0x000fce00078e02ff */
.L_x_71:
[----:B------:R-:W-:Y:S05]  /*29a0*/  BSYNC B1 ;  /* 0x0000000000017941 */ /* 0x000fea0003800000 */
.L_x_70:
[----:B---3--:R-:W-:Y:S01]  /*29b0*/  @!P5 IMAD R13, R44, R19, R14 ;  /* 0x000000132c0dd224 */ /* 0x008fe200078e020e */
[----:B------:R-:W-:Y:S04]  /*29c0*/  BSSY B1, `(.L_x_72) ;  /* 0x0000006000017945 */ /* 0x000fe80003800000 */
[----:B------:R3:W-:Y:S01]  /*29d0*/  @!P5 STG.E.U8 desc[UR38][R4.64+0x28], R13 ;  /* 0x0000280d0400d986 */ /* 0x0007e2000c101126 */
[----:B------:R-:W-:Y:S05]  /*29e0*/  @P2 BRA `(.L_x_73) ;  /* 0x00000000000c2947 */ /* 0x000fea0003800000 */
[----:B------:R-:W3:Y:S02]  /*29f0*/  LDG.E.U8 R95, desc[UR38][R8.64+0x29] ;  /* 0x00002926085f7981 */ /* 0x000ee4000c1e1100 */
[----:B---3--:R-:W-:-:S05]  /*2a00*/  PRMT R13, R95, 0x8880, RZ ;  /* 0x000088805f0d7816 */ /* 0x008fca00000000ff */
[----:B------:R-:W-:-:S07]  /*2a10*/  IMAD R14, R13, R88, RZ ;  /* 0x000000580d0e7224 */ /* 0x000fce00078e02ff */
.L_x_73:
[----:B------:R-:W-:Y:S05]  /*2a20*/  BSYNC B1 ;  /* 0x0000000000017941 */ /* 0x000fea0003800000 */
.L_x_72:
        /* <DEDUP_REMOVED lines=11> */
.L_x_75:
[----:B------:R-:W-:Y:S05]  /*2ae0*/  BSYNC B1 ;  /* 0x0000000000017941 */ /* 0x000fea0003800000 */
.L_x_74:
[----:B---3--:R-:W-:Y:S01]  /*2af0*/  @!P4 IMAD R13, R46, R19, R14 ;  /* 0x000000132e0dc224 */ /* 0x008fe200078e020e */
[----:B------:R-:W-:Y:S04]  /*2b00*/  BSSY B1, `(.L_x_76) ;  /* 0x0000006000017945 */ /* 0x000fe80003800000 */
[----:B------:R3:W-:Y:S01]  /*2b10*/  @!P4 STG.E.U8 desc[UR38][R6.64+0x28], R13 ;  /* 0x0000280d0600c986 */ /* 0x0007e2000c101126 */
[----:B------:R-:W-:Y:S05]  /*2b20*/  @P3 BRA `(.L_x_77) ;  /* 0x00000000000c3947 */ /* 0x000fea0003800000 */
[----:B------:R-:W3:Y:S02]  /*2b30*/  LDG.E.U8 R95, desc[UR38][R10.64+0x29] ;  /* 0x000029260a5f7981 */ /* 0x000ee4000c1e1100 */
[----:B---3--:R-:W-:-:S05]  /*2b40*/  PRMT R13, R95, 0x8880, RZ ;  /* 0x000088805f0d7816 */ /* 0x008fca00000000ff */
[----:B------:R-:W-:-:S07]  /*2b50*/  IMAD R14, R13, R88, RZ ;  /* 0x000000580d0e7224 */ /* 0x000fce00078e02ff */
.L_x_77:
[----:B------:R-:W-:Y:S05]  /*2b60*/  BSYNC B1 ;  /* 0x0000000000017941 */ /* 0x000fea0003800000 */
.L_x_76:
[----:B------:R-:W-:Y:S01]  /*2b70*/  @!P3 IMAD R47, R47, R19, R14 ;  /* 0x000000132f2fb224 */ /* 0x000fe200078e020e */
[----:B------:R-:W-:Y:S04]  /*2b80*/  BSSY B1, `(.L_x_78) ;  /* 0x0000006000017945 */ /* 0x000fe80003800000 */
[----:B------:R0:W-:Y:S01]  /*2b90*/  @!P3 STG.E.U8 desc[UR38][R6.64+0x29], R47 ;  /* 0x0000292f0600b986 */ /* 0x0001e2000c101126 */
[----:B------:R-:W-:Y:S05]  /*2ba0*/  @P5 BRA `(.L_x_79) ;  /* 0x00000000000c5947 */ /* 0x000fea0003800000 */
[----:B------:R-:W3:Y:S02]  /*2bb0*/  LDG.E.U8 R95, desc[UR38][R8.64+0x30] ;  /* 0x00003026085f7981 */ /* 0x000ee4000c1e1100 */
[----:B---3--:R-:W-:-:S05]  /*2bc0*/  PRMT R13, R95, 0x8880, RZ ;  /* 0x000088805f0d7816 */ /* 0x008fca00000000ff */
[----:B------:R-:W-:-:S07]  /*2bd0*/  IMAD R14, R13, R88, RZ ;  /* 0x000000580d0e7224 */ /* 0x000fce00078e02ff */
.L_x_79:
[----:B------:R-:W-:Y:S05]  /*2be0*/  BSYNC B1 ;  /* 0x0000000000017941 */ /* 0x000fea0003800000 */
.L_x_78:
[----:B---3--:R-:W-:Y:S01]  /*2bf0*/  @!P5 IMAD R13, R48, R19, R14 ;  /* 0x00000013300dd224 */ /* 0x008fe200078e020e */
[----:B------:R-:W-:Y:S04]  /*2c00*/  BSSY B1, `(.L_x_80) ;  /* 0x0000006000017945 */ /* 0x000fe80003800000 */
[----:B------:R3:W-:Y:S01]  /*2c10*/  @!P5 STG.E.U8 desc[UR38][R4.64+0x30], R13 ;  /* 0x0000300d0400d986 */ /* 0x0007e2000c101126 */
[----:B------:R-:W-:Y:S05]  /*2c20*/  @P2 BRA `(.L_x_81) ;  /* 0x00000000000c2947 */ /* 0x000fea0003800000 */
[----:B------:R-:W3:Y:S02]  /*2c30*/  LDG.E.U8 R95, desc[UR38][R8.64+0x31] ;  /* 0x00003126085f7981 */ /* 0x000ee4000c1e1100 */
[----:B---3--:R-:W-:-:S05]  /*2c40*/  PRMT R13, R95, 0x8880, RZ ;  /* 0x000088805f0d7816 */ /* 0x008fca00000000ff */
[----:B------:R-:W-:-:S07]  /*2c50*/  IMAD R14, R13, R88, RZ ;  /* 0x000000580d0e7224 */ /* 0x000fce00078e02ff */
.L_x_81:
[----:B------:R-:W-:Y:S05]  /*2c60*/  BSYNC B1 ;  /* 0x0000000000017941 */ /* 0x000fea0003800000 */
.L_x_80:
        /* <DEDUP_REMOVED lines=11> */
.L_x_83:
[----:B------:R-:W-:Y:S05]  /*2d20*/  BSYNC B1 ;  /* 0x0000000000017941 */ /* 0x000fea0003800000 */
.L_x_82:
[----:B---3--:R-:W-:Y:S01]  /*2d30*/  @!P4 IMAD R13, R50, R19, R14 ;  /* 0x00000013320dc224 */ /* 0x008fe200078e020e */
[----:B------:R-:W-:Y:S04]  /*2d40*/  BSSY B1, `(.L_x_84) ;  /* 0x0000006000017945 */ /* 0x000fe80003800000 */
[----:B------:R3:W-:Y:S01]  /*2d50*/  @!P4 STG.E.U8 desc[UR38][R6.64+0x30], R13 ;  /* 0x0000300d0600c986 */ /* 0x0007e2000c101126 */
[----:B------:R-:W-:Y:S05]  /*2d60*/  @P3 BRA `(.L_x_85) ;  /* 0x00000000000c3947 */ /* 0x000fea0003800000 */
[----:B------:R-:W3:Y:S02]  /*2d70*/  LDG.E.U8 R95, desc[UR38][R10.64+0x31] ;  /* 0x000031260a5f7981 */ /* 0x000ee4000c1e1100 */
[----:B---3--:R-:W-:-:S05]  /*2d80*/  PRMT R13, R95, 0x8880, RZ ;  /* 0x000088805f0d7816 */ /* 0x008fca00000000ff */
[----:B------:R-:W-:-:S07]  /*2d90*/  IMAD R14, R13, R88, RZ ;  /* 0x000000580d0e7224 */ /* 0x000fce00078e02ff */
.L_x_85:
[----:B------:R-:W-:Y:S05]  /*2da0*/  BSYNC B1 ;  /* 0x0000000000017941 */ /* 0x000fea0003800000 */
.L_x_84:
[----:B------:R-:W-:Y:S01]  /*2db0*/  @!P3 IMAD R51, R51, R19, R14 ;  /* 0x000000133333b224 */ /* 0x000fe200078e020e */
[----:B------:R-:W-:Y:S04]  /*2dc0*/  BSSY B1, `(.L_x_86) ;  /* 0x0000006000017945 */ /* 0x000fe80003800000 */
[----:B------:R0:W-:Y:S01]  /*2dd0*/  @!P3 STG.E.U8 desc[UR38][R6.64+0x31], R51 ;  /* 0x000031330600b986 */ /* 0x0001e2000c101126 */
[----:B------:R-:W-:Y:S05]  /*2de0*/  @P5 BRA `(.L_x_87) ;  /* 0x00000000000c5947 */ /* 0x000fea0003800000 */
[----:B------:R-:W3:Y:S02]  /*2df0*/  LDG.E.U8 R95, desc[UR38][R8.64+0x38] ;  /* 0x00003826085f7981 */ /* 0x000ee4000c1e1100 */
[----:B---3--:R-:W-:-:S05]  /*2e00*/  PRMT R13, R95, 0x8880, RZ ;  /* 0x000088805f0d7816 */ /* 0x008fca00000000ff */
[----:B------:R-:W-:-:S07]  /*2e10*/  IMAD R14, R13, R88, RZ ;  /* 0x000000580d0e7224 */ /* 0x000fce00078e02ff */
.L_x_87:
[----:B------:R-:W-:Y:S05]  /*2e20*/  BSYNC B1 ;  /* 0x0000000000017941 */ /* 0x000fea0003800000 */
.L_x_86:
[----:B---3--:R-:W-:Y:S01]  /*2e30*/  @!P5 IMAD R13, R52, R19, R14 ;  /* 0x00000013340dd224 */ /* 0x008fe200078e020e */
[----:B------:R-:W-:Y:S04]  /*2e40*/  BSSY B1, `(.L_x_88) ;  /* 0x0000006000017945 */ /* 0x000fe80003800000 */
[----:B------:R3:W-:Y:S01]  /*2e50*/  @!P5 STG.E.U8 desc[UR38][R4.64+0x38], R13 ;  /* 0x0000380d0400d986 */ /* 0x0007e2000c101126 */
[----:B------:R-:W-:Y:S05]  /*2e60*/  @P2 BRA `(.L_x_89) ;  /* 0x00000000000c2947 */ /* 0x000fea0003800000 */
[----:B------:R-:W3:Y:S02]  /*2e70*/  LDG.E.U8 R95, desc[UR38][R8.64+0x39] ;  /* 0x00003926085f7981 */ /* 0x000ee4000c1e1100 */
[----:B---3--:R-:W-:-:S05]  /*2e80*/  PRMT R13, R95, 0x8880, RZ ;  /* 0x000088805f0d7816 */ /* 0x008fca00000000ff */
[----:B------:R-:W-:-:S07]  /*2e90*/  IMAD R14, R13, R88, RZ ;  /* 0x000000580d0e7224 */ /* 0x000fce00078e02ff */
.L_x_89:
[----:B------:R-:W-:Y:S05]  /*2ea0*/  BSYNC B1 ;  /* 0x0000000000017941 */ /* 0x000fea0003800000 */
.L_x_88:
        /* <DEDUP_REMOVED lines=11> */
.L_x_91:
[----:B------:R-:W-:Y:S05]  /*2f60*/  BSYNC B1 ;  /* 0x0000000000017941 */ /* 0x000fea0003800000 */
.L_x_90:
[----:B---3--:R-:W-:Y:S01]  /*2f70*/  @!P4 IMAD R13, R54, R19, R14 ;  /* 0x00000013360dc224 */ /* 0x008fe200078e020e */
[----:B------:R-:W-:Y:S04]  /*2f80*/  BSSY B1, `(.L_x_92) ;  /* 0x0000006000017945 */ /* 0x000fe80003800000 */
[----:B------:R3:W-:Y:S01]  /*2f90*/  @!P4 STG.E.U8 desc[UR38][R6.64+0x38], R13 ;  /* 0x0000380d0600c986 */ /* 0x0007e2000c101126 */
[----:B------:R-:W-:Y:S05]  /*2fa0*/  @P3 BRA `(.L_x_93) ;  /* 0x00000000000c3947 */ /* 0x000fea0003800000 */
[----:B------:R-:W3:Y:S02]  /*2fb0*/  LDG.E.U8 R95, desc[UR38][R10.64+0x39] ;  /* 0x000039260a5f7981 */ /* 0x000ee4000c1e1100 */
[----:B---3--:R-:W-:-:S05]  /*2fc0*/  PRMT R13, R95, 0x8880, RZ ;  /* 0x000088805f0d7816 */ /* 0x008fca00000000ff */
[----:B------:R-:W-:-:S07]  /*2fd0*/  IMAD R14, R13, R88, RZ ;  /* 0x000000580d0e7224 */ /* 0x000fce00078e02ff */
.L_x_93:
[----:B------:R-:W-:Y:S05]  /*2fe0*/  BSYNC B1 ;  /* 0x0000000000017941 */ /* 0x000fea0003800000 */
.L_x_92:
[----:B------:R-:W-:Y:S01]  /*2ff0*/  @!P3 IMAD R55, R55, R19, R14 ;  /* 0x000000133737b224 */ /* 0x000fe200078e020e */
[----:B------:R-:W-:Y:S04]  /*3000*/  BSSY B1, `(.L_x_94) ;  /* 0x0000006000017945 */ /* 0x000fe80003800000 */
[----:B------:R0:W-:Y:S01]  /*3010*/  @!P3 STG.E.U8 desc[UR38][R6.64+0x39], R55 ;  /* 0x000039370600b986 */ /* 0x0001e2000c101126 */
[----:B------:R-:W-:Y:S05]  /*3020*/  @P5 BRA `(.L_x_95) ;  /* 0x00000000000c5947 */ /* 0x000fea0003800000 */
[----:B------:R-:W3:Y:S02]  /*3030*/  LDG.E.U8 R95, desc[UR38][R8.64+0x40] ;  /* 0x00004026085f7981 */ /* 0x000ee4000c1e1100 */
[----:B---3--:R-:W-:-:S05]  /*3040*/  PRMT R13, R95, 0x8880, RZ ;  /* 0x000088805f0d7816 */ /* 0x008fca00000000ff */
[----:B------:R-:W-:-:S07]  /*3050*/  IMAD R14, R13, R88, RZ ;  /* 0x000000580d0e7224 */ /* 0x000fce00078e02ff */
.L_x_95:
[----:B------:R-:W-:Y:S05]  /*3060*/  BSYNC B1 ;  /* 0x0000000000017941 */ /* 0x000fea0003800000 */
.L_x_94:
[----:B---3--:R-:W-:Y:S01]  /*3070*/  @!P5 IMAD R13, R56, R19, R14 ;  /* 0x00000013380dd224 */ /* 0x008fe200078e020e */
[----:B------:R-:W-:Y:S04]  /*3080*/  BSSY B1, `(.L_x_96) ;  /* 0x0000006000017945 */ /* 0x000fe80003800000 */
[----:B------:R3:W-:Y:S01]  /*3090*/  @!P5 STG.E.U8 desc[UR38][R4.64+0x40], R13 ;  /* 0x0000400d0400d986 */ /* 0x0007e2000c101126 */
[----:B------:R-:W-:Y:S05]  /*30a0*/  @P2 BRA `(.L_x_97) ;  /* 0x00000000000c2947 */ /* 0x000fea0003800000 */
[----:B------:R-:W3:Y:S02]  /*30b0*/  LDG.E.U8 R95, desc[UR38][R8.64+0x41] ;  /* 0x00004126085f7981 */ /* 0x000ee4000c1e1100 */
[----:B---3--:R-:W-:-:S05]  /*30c0*/  PRMT R13, R95, 0x8880, RZ ;  /* 0x000088805f0d7816 */ /* 0x008fca00000000ff */
[----:B------:R-:W-:-:S07]  /*30d0*/  IMAD R14, R13, R88, RZ ;  /* 0x000000580d0e7224 */ /* 0x000fce00078e02ff */
.L_x_97:
[----:B------:R-:W-:Y:S05]  /*30e0*/  BSYNC B1 ;  /* 0x0000000000017941 */ /* 0x000fea0003800000 */
.L_x_96:
        /* <DEDUP_REMOVED lines=11> */
.L_x_99:
[----:B------:R-:W-:Y:S05]  /*31a0*/  BSYNC B1 ;  /* 0x0000000000017941 */ /* 0x000fea0003800000 */
.L_x_98:
[----:B---3--:R-:W-:Y:S01]  /*31b0*/  @!P4 IMAD R13, R58, R19, R14 ;  /* 0x000000133a0dc224 */ /* 0x008fe200078e020e */
[----:B------:R-:W-:Y:S04]  /*31c0*/  BSSY B1, `(.L_x_100) ;  /* 0x0000006000017945 */ /* 0x000fe80003800000 */
[----:B------:R3:W-:Y:S01]  /*31d0*/  @!P4 STG.E.U8 desc[UR38][R6.64+0x40], R13 ;  /* 0x0000400d0600c986 */ /* 0x0007e2000c101126 */
[----:B------:R-:W-:Y:S05]  /*31e0*/  @P3 BRA `(.L_x_101) ;  /* 0x00000000000c3947 */ /* 0x000fea0003800000 */
[----:B------:R-:W3:Y:S02]  /*31f0*/  LDG.E.U8 R95, desc[UR38][R10.64+0x41] ;  /* 0x000041260a5f7981 */ /* 0x000ee4000c1e1100 */
[----:B---3--:R-:W-:-:S05]  /*3200*/  PRMT R13, R95, 0x8880, RZ ;  /* 0x000088805f0d7816 */ /* 0x008fca00000000ff */
[----:B------:R-:W-:-:S07]  /*3210*/  IMAD R14, R13, R88, RZ ;  /* 0x000000580d0e7224 */ /* 0x000fce00078e02ff */
.L_x_101:
[----:B------:R-:W-:Y:S05]  /*3220*/  BSYNC B1 ;  /* 0x0000000000017941 */ /* 0x000fea0003800000 */
.L_x_100:
[----:B------:R-:W-:Y:S01]  /*3230*/  @!P3 IMAD R59, R59, R19, R14 ;  /* 0x000000133b3bb224 */ /* 0x000fe200078e020e */
[----:B------:R-:W-:Y:S04]  /*3240*/  BSSY B1, `(.L_x_102) ;  /* 0x0000006000017945 */ /* 0x000fe80003800000 */
[----:B------:R0:W-:Y:S01]  /*3250*/  @!P3 STG.E.U8 desc[UR38][R6.64+0x41], R59 ;  /* 0x0000413b0600b986 */ /* 0x0001e2000c101126 */
[----:B------:R-:W-:Y:S05]  /*3260*/  @P5 BRA `(.L_x_103) ;  /* 0x00000000000c5947 */ /* 0x000fea0003800000 */
[----:B------:R-:W3:Y:S02]  /*3270*/  LDG.E.U8 R95, desc[UR38][R8.64+0x48] ;  /* 0x00004826085f7981 */ /* 0x000ee4000c1e1100 */
[----:B---3--:R-:W-:-:S05]  /*3280*/  PRMT R13, R95, 0x8880, RZ ;  /* 0x000088805f0d7816 */ /* 0x008fca00000000ff */
[----:B------:R-:W-:-:S07]  /*3290*/  IMAD R14, R13, R88, RZ ;  /* 0x000000580d0e7224 */ /* 0x000fce00078e02ff */
.L_x_103:
[----:B------:R-:W-:Y:S05]  /*32a0*/  BSYNC B1 ;  /* 0x0000000000017941 */ /* 0x000fea0003800000 */
.L_x_102:
[----:B---3--:R-:W-:Y:S01]  /*32b0*/  @!P5 IMAD R13, R60, R19, R14 ;  /* 0x000000133c0dd224 */ /* 0x008fe200078e020e */
[----:B------:R-:W-:Y:S04]  /*32c0*/  BSSY B1, `(.L_x_104) ;  /* 0x0000006000017945 */ /* 0x000fe80003800000 */
[----:B------:R3:W-:Y:S01]  /*32d0*/  @!P5 STG.E.U8 desc[UR38][R4.64+0x48], R13 ;  /* 0x0000480d0400d986 */ /* 0x0007e2000c101126 */
[----:B------:R-:W-:Y:S05]  /*32e0*/  @P2 BRA `(.L_x_105) ;  /* 0x00000000000c2947 */ /* 0x000fea0003800000 */
[----:B------:R-:W3:Y:S02]  /*32f0*/  LDG.E.U8 R95, desc[UR38][R8.64+0x49] ;  /* 0x00004926085f7981 */ /* 0x000ee4000c1e1100 */
[----:B---3--:R-:W-:-:S05]  /*3300*/  PRMT R13, R95, 0x8880, RZ ;  /* 0x000088805f0d7816 */ /* 0x008fca00000000ff */
[----:B------:R-:W-:-:S07]  /*3310*/  IMAD R14, R13, R88, RZ ;  /* 0x000000580d0e7224 */ /* 0x000fce00078e02ff */
.L_x_105:
[----:B------:R-:W-:Y:S05]  /*3320*/  BSYNC B1 ;  /* 0x0000000000017941 */ /* 0x000fea0003800000 */
.L_x_104:
        /* <DEDUP_REMOVED lines=11> */
.L_x_107:
[----:B------:R-:W-:Y:S05]  /*33e0*/  BSYNC B1 ;  /* 0x0000000000017941 */ /* 0x000fea0003800000 */
.L_x_106:
[----:B---3--:R-:W-:Y:S01]  /*33f0*/  @!P4 IMAD R13, R62, R19, R14 ;  /* 0x000000133e0dc224 */ /* 0x008fe200078e020e */
[----:B------:R-:W-:Y:S04]  /*3400*/  BSSY B1, `(.L_x_108) ;  /* 0x0000006000017945 */ /* 0x000fe80003800000 */
[----:B------:R3:W-:Y:S01]  /*3410*/  @!P4 STG.E.U8 desc[UR38][R6.64+0x48], R13 ;  /* 0x0000480d0600c986 */ /* 0x0007e2000c101126 */
[----:B------:R-:W-:Y:S05]  /*3420*/  @P3 BRA `(.L_x_109) ;  /* 0x00000000000c3947 */ /* 0x000fea0003800000 */
[----:B------:R-:W3:Y:S02]  /*3430*/  LDG.E.U8 R95, desc[UR38][R10.64+0x49] ;  /* 0x000049260a5f7981 */ /* 0x000ee4000c1e1100 */
[----:B---3--:R-:W-:-:S05]  /*3440*/  PRMT R13, R95, 0x8880, RZ ;  /* 0x000088805f0d7816 */ /* 0x008fca00000000ff */
[----:B------:R-:W-:-:S07]  /*3450*/  IMAD R14, R13, R88, RZ ;  /* 0x000000580d0e7224 */ /* 0x000fce00078e02ff */
.L_x_109:
[----:B------:R-:W-:Y:S05]  /*3460*/  BSYNC B1 ;  /* 0x0000000000017941 */ /* 0x000fea0003800000 */
.L_x_108:
[----:B------:R-:W-:Y:S01]  /*3470*/  @!P3 IMAD R63, R63, R19, R14 ;  /* 0x000000133f3fb224 */ /* 0x000fe200078e020e */
[----:B------:R-:W-:Y:S04]  /*3480*/  BSSY B1, `(.L_x_110) ;  /* 0x0000006000017945 */ /* 0x000fe80003800000 */
[----:B------:R0:W-:Y:S01]  /*3490*/  @!P3 STG.E.U8 desc[UR38][R6.64+0x49], R63 ;  /* 0x0000493f0600b986 */ /* 0x0001e2000c101126 */
[----:B------:R-:W-:Y:S05]  /*34a0*/  @P5 BRA `(.L_x_111) ;  /* 0x00000000000c5947 */ /* 0x000fea0003800000 */
[----:B------:R-:W3:Y:S02]  /*34b0*/  LDG.E.U8 R95, desc[UR38][R8.64+0x50] ;  /* 0x00005026085f7981 */ /* 0x000ee4000c1e1100 */
[----:B---3--:R-:W-:-:S05]  /*34c0*/  PRMT R13, R95, 0x8880, RZ ;  /* 0x000088805f0d7816 */ /* 0x008fca00000000ff */
[----:B------:R-:W-:-:S07]  /*34d0*/  IMAD R14, R13, R88, RZ ;  /* 0x000000580d0e7224 */ /* 0x000fce00078e02ff */
.L_x_111:
[----:B------:R-:W-:Y:S05]  /*34e0*/  BSYNC B1 ;  /* 0x0000000000017941 */ /* 0x000fea0003800000 */
.L_x_110:
[----:B---3--:R-:W-:Y:S01]  /*34f0*/  @!P5 IMAD R13, R64, R19, R14 ;  /* 0x00000013400dd224 */ /* 0x008fe200078e020e */
[----:B------:R-:W-:Y:S04]  /*3500*/  BSSY B1, `(.L_x_112) ;  /* 0x0000006000017945 */ /* 0x000fe80003800000 */
[----:B------:R3:W-:Y:S01]  /*3510*/  @!P5 STG.E.U8 desc[UR38][R4.64+0x50], R13 ;  /* 0x0000500d0400d986 */ /* 0x0007e2000c101126 */
[----:B------:R-:W-:Y:S05]  /*3520*/  @P2 BRA `(.L_x_113) ;  /* 0x00000000000c2947 */ /* 0x000fea0003800000 */
[----:B------:R-:W3:Y:S02]  /*3530*/  LDG.E.U8 R95, desc[UR38][R8.64+0x51] ;  /* 0x00005126085f7981 */ /* 0x000ee4000c1e1100 */
[----:B---3--:R-:W-:-:S05]  /*3540*/  PRMT R13, R95, 0x8880, RZ ;  /* 0x000088805f0d7816 */ /* 0x008fca00000000ff */
[----:B------:R-:W-:-:S07]  /*3550*/  IMAD R14, R13, R88, RZ ;  /* 0x000000580d0e7224 */ /* 0x000fce00078e02ff */
.L_x_113:
[----:B------:R-:W-:Y:S05]  /*3560*/  BSYNC B1 ;  /* 0x0000000000017941 */ /* 0x000fea0003800000 */
.L_x_112:
        /* <DEDUP_REMOVED lines=11> */
.L_x_115:
[----:B------:R-:W-:Y:S05]  /*3620*/  BSYNC B1 ;  /* 0x0000000000017941 */ /* 0x000fea0003800000 */
.L_x_114:
[----:B---3--:R-:W-:Y:S01]  /*3630*/  @!P4 IMAD R13, R66, R19, R14 ;  /* 0x00000013420dc224 */ /* 0x008fe200078e020e */
[----:B------:R-:W-:Y:S04]  /*3640*/  BSSY B1, `(.L_x_116) ;  /* 0x0000006000017945 */ /* 0x000fe80003800000 */
[----:B------:R3:W-:Y:S01]  /*3650*/  @!P4 STG.E.U8 desc[UR38][R6.64+0x50], R13 ;  /* 0x0000500d0600c986 */ /* 0x0007e2000c101126 */
[----:B------:R-:W-:Y:S05]  /*3660*/  @P3 BRA `(.L_x_117) ;  /* 0x00000000000c3947 */ /* 0x000fea0003800000 */
[----:B------:R-:W3:Y:S02]  /*3670*/  LDG.E.U8 R95, desc[UR38][R10.64+0x51] ;  /* 0x000051260a5f7981 */ /* 0x000ee4000c1e1100 */
[----:B---3--:R-:W-:-:S05]  /*3680*/  PRMT R13, R95, 0x8880, RZ ;  /* 0x000088805f0d7816 */ /* 0x008fca00000000ff */
[----:B------:R-:W-:-:S07]  /*3690*/  IMAD R14, R13, R88, RZ ;  /* 0x000000580d0e7224 */ /* 0x000fce00078e02ff */
.L_x_117:
[----:B------:R-:W-:Y:S05]  /*36a0*/  BSYNC B1 ;  /* 0x0000000000017941 */ /* 0x000fea0003800000 */
.L_x_116:
[----:B------:R-:W-:Y:S01]  /*36b0*/  @!P3 IMAD R67, R67, R19, R14 ;  /* 0x000000134343b224 */ /* 0x000fe200078e020e */
[----:B------:R-:W-:Y:S04]  /*36c0*/  BSSY B1, `(.L_x_118) ;  /* 0x0000006000017945 */ /* 0x000fe80003800000 */
[----:B------:R0:W-:Y:S01]  /*36d0*/  @!P3 STG.E.U8 desc[UR38][R6.64+0x51], R67 ;  /* 0x000051430600b986 */ /* 0x0001e2000c101126 */
[----:B------:R-:W-:Y:S05]  /*36e0*/  @P5 BRA `(.L_x_119) ;  /* 0x00000000000c5947 */ /* 0x000fea0003800000 */
[----:B------:R-:W3:Y:S02]  /*36f0*/  LDG.E.U8 R95, desc[UR38][R8.64+0x58] ;  /* 0x00005826085f7981 */ /* 0x000ee4000c1e1100 */
[----:B---3--:R-:W-:-:S05]  /*3700*/  PRMT R13, R95, 0x8880, RZ ;  /* 0x000088805f0d7816 */ /* 0x008fca00000000ff */
[----:B------:R-:W-:-:S07]  /*3710*/  IMAD R14, R13, R88, RZ ;  /* 0x000000580d0e7224 */ /* 0x000fce00078e02ff */
.L_x_119:
[----:B------:R-:W-:Y:S05]  /*3720*/  BSYNC B1 ;  /* 0x0000000000017941 */ /* 0x000fea0003800000 */
.L_x_118:
[----:B---3--:R-:W-:Y:S01]  /*3730*/  @!P5 IMAD R13, R68, R19, R14 ;  /* 0x00000013440dd224 */ /* 0x008fe200078e020e */
[----:B------:R-:W-:Y:S04]  /*3740*/  BSSY B1, `(.L_x_120) ;  /* 0x0000006000017945 */ /* 0x000fe80003800000 */
[----:B------:R3:W-:Y:S01]  /*3750*/  @!P5 STG.E.U8 desc[UR38][R4.64+0x58], R13 ;  /* 0x0000580d0400d986 */ /* 0x0007e2000c101126 */
[----:B------:R-:W-:Y:S05]  /*3760*/  @P2 BRA `(.L_x_121) ;  /* 0x00000000000c2947 */ /* 0x000fea0003800000 */
[----:B------:R-:W3:Y:S02]  /*3770*/  LDG.E.U8 R95, desc[UR38][R8.64+0x59] ;  /* 0x00005926085f7981 */ /* 0x000ee4000c1e1100 */
[----:B---3--:R-:W-:-:S05]  /*3780*/  PRMT R13, R95, 0x8880, RZ ;  /* 0x000088805f0d7816 */ /* 0x008fca00000000ff */
[----:B------:R-:W-:-:S07]  /*3790*/  IMAD R14, R13, R88, RZ ;  /* 0x000000580d0e7224 */ /* 0x000fce00078e02ff */
.L_x_121:
[----:B------:R-:W-:Y:S05]  /*37a0*/  BSYNC B1 ;  /* 0x0000000000017941 */ /* 0x000fea0003800000 */
.L_x_120:
        /* <DEDUP_REMOVED lines=11> */
.L_x_123:
[----:B------:R-:W-:Y:S05]  /*3860*/  BSYNC B1 ;  /* 0x0000000000017941 */ /* 0x000fea0003800000 */
.L_x_122:
[----:B---3--:R-:W-:Y:S01]  /*3870*/  @!P4 IMAD R13, R70, R19, R14 ;  /* 0x00000013460dc224 */ /* 0x008fe200078e020e */
[----:B------:R-:W-:Y:S04]  /*3880*/  BSSY B1, `(.L_x_124) ;  /* 0x0000006000017945 */ /* 0x000fe80003800000 */
[----:B------:R3:W-:Y:S01]  /*3890*/  @!P4 STG.E.U8 desc[UR38][R6.64+0x58], R13 ;  /* 0x0000580d0600c986 */ /* 0x0007e2000c101126 */
[----:B------:R-:W-:Y:S05]  /*38a0*/  @P3 BRA `(.L_x_125) ;  /* 0x00000000000c3947 */ /* 0x000fea0003800000 */
[----:B------:R-:W3:Y:S02]  /*38b0*/  LDG.E.U8 R95, desc[UR38][R10.64+0x59] ;  /* 0x000059260a5f7981 */ /* 0x000ee4000c1e1100 */
[----:B---3--:R-:W-:-:S05]  /*38c0*/  PRMT R13, R95, 0x8880, RZ ;  /* 0x000088805f0d7816 */ /* 0x008fca00000000ff */
[----:B------:R-:W-:-:S07]  /*38d0*/  IMAD R14, R13, R88, RZ ;  /* 0x000000580d0e7224 */ /* 0x000fce00078e02ff */
.L_x_125:
[----:B------:R-:W-:Y:S05]  /*38e0*/  BSYNC B1 ;  /* 0x0000000000017941 */ /* 0x000fea0003800000 */
.L_x_124:
[----:B------:R-:W-:Y:S01]  /*38f0*/  @!P3 IMAD R71, R71, R19, R14 ;  /* 0x000000134747b224 */ /* 0x000fe200078e020e */
[----:B------:R-:W-:Y:S04]  /*3900*/  BSSY B1, `(.L_x_126) ;  /* 0x0000006000017945 */ /* 0x000fe80003800000 */
[----:B------:R0:W-:Y:S01]  /*3910*/  @!P3 STG.E.U8 desc[UR38][R6.64+0x59], R71 ;  /* 0x000059470600b986 */ /* 0x0001e2000c101126 */
[----:B------:R-:W-:Y:S05]  /*3920*/  @P5 BRA `(.L_x_127) ;  /* 0x00000000000c5947 */ /* 0x000fea0003800000 */
[----:B------:R-:W3:Y:S02]  /*3930*/  LDG.E.U8 R95, desc[UR38][R8.64+0x60] ;  /* 0x00006026085f7981 */ /* 0x000ee4000c1e1100 */
[----:B---3--:R-:W-:-:S05]  /*3940*/  PRMT R13, R95, 0x8880, RZ ;  /* 0x000088805f0d7816 */ /* 0x008fca00000000ff */
[----:B------:R-:W-:-:S07]  /*3950*/  IMAD R14, R13, R88, RZ ;  /* 0x000000580d0e7224 */ /* 0x000fce00078e02ff */
.L_x_127:
[----:B------:R-:W-:Y:S05]  /*3960*/  BSYNC B1 ;  /* 0x0000000000017941 */ /* 0x000fea0003800000 */
.L_x_126:
[----:B---3--:R-:W-:Y:S01]  /*3970*/  @!P5 IMAD R13, R72, R19, R14 ;  /* 0x00000013480dd224 */ /* 0x008fe200078e020e */
[----:B------:R-:W-:Y:S04]  /*3980*/  BSSY B1, `(.L_x_128) ;  /* 0x0000006000017945 */ /* 0x000fe80003800000 */
[----:B------:R3:W-:Y:S01]  /*3990*/  @!P5 STG.E.U8 desc[UR38][R4.64+0x60], R13 ;  /* 0x0000600d0400d986 */ /* 0x0007e2000c101126 */
[----:B------:R-:W-:Y:S05]  /*39a0*/  @P2 BRA `(.L_x_129) ;  /* 0x00000000000c2947 */ /* 0x000fea0003800000 */
[----:B------:R-:W3:Y:S02]  /*39b0*/  LDG.E.U8 R95, desc[UR38][R8.64+0x61] ;  /* 0x00006126085f7981 */ /* 0x000ee4000c1e1100 */
[----:B---3--:R-:W-:-:S05]  /*39c0*/  PRMT R13, R95, 0x8880, RZ ;  /* 0x000088805f0d7816 */ /* 0x008fca00000000ff */
[----:B------:R-:W-:-:S07]  /*39d0*/  IMAD R14, R13, R88, RZ ;  /* 0x000000580d0e7224 */ /* 0x000fce00078e02ff */
.L_x_129:
[----:B------:R-:W-:Y:S05]  /*39e0*/  BSYNC B1 ;  /* 0x0000000000017941 */ /* 0x000fea0003800000 */
.L_x_128:
        /* <DEDUP_REMOVED lines=11> */
.L_x_131:
[----:B------:R-:W-:Y:S05]  /*3aa0*/  BSYNC B1 ;  /* 0x0000000000017941 */ /* 0x000fea0003800000 */
.L_x_130:
[----:B---3--:R-:W-:Y:S01]  /*3ab0*/  @!P4 IMAD R13, R74, R19, R14 ;  /* 0x000000134a0dc224 */ /* 0x008fe200078e020e */
[----:B------:R-:W-:Y:S04]  /*3ac0*/  BSSY B1, `(.L_x_132) ;  /* 0x0000006000017945 */ /* 0x000fe80003800000 */
[----:B------:R3:W-:Y:S01]  /*3ad0*/  @!P4 STG.E.U8 desc[UR38][R6.64+0x60], R13 ;  /* 0x0000600d0600c986 */ /* 0x0007e2000c101126 */
[----:B------:R-:W-:Y:S05]  /*3ae0*/  @P3 BRA `(.L_x_133) ;  /* 0x00000000000c3947 */ /* 0x000fea0003800000 */
[----:B------:R-:W3:Y:S02]  /*3af0*/  LDG.E.U8 R95, desc[UR38][R10.64+0x61] ;  /* 0x000061260a5f7981 */ /* 0x000ee4000c1e1100 */
[----:B---3--:R-:W-:-:S05]  /*3b00*/  PRMT R13, R95, 0x8880, RZ ;  /* 0x000088805f0d7816 */ /* 0x008fca00000000ff */
[----:B------:R-:W-:-:S07]  /*3b10*/  IMAD R14, R13, R88, RZ ;  /* 0x000000580d0e7224 */ /* 0x000fce00078e02ff */
.L_x_133:
[----:B------:R-:W-:Y:S05]  /*3b20*/  BSYNC B1 ;  /* 0x0000000000017941 */ /* 0x000fea0003800000 */
.L_x_132:
[----:B------:R-:W-:Y:S01]  /*3b30*/  @!P3 IMAD R75, R75, R19, R14 ;  /* 0x000000134b4bb224 */ /* 0x000fe200078e020e */
[----:B------:R-:W-:Y:S04]  /*3b40*/  BSSY B1, `(.L_x_134) ;  /* 0x0000006000017945 */ /* 0x000fe80003800000 */
[----:B------:R0:W-:Y:S01]  /*3b50*/  @!P3 STG.E.U8 desc[UR38][R6.64+0x61], R75 ;  /* 0x0000614b0600b986 */ /* 0x0001e2000c101126 */
[----:B------:R-:W-:Y:S05]  /*3b60*/  @P5 BRA `(.L_x_135) ;  /* 0x00000000000c5947 */ /* 0x000fea0003800000 */
[----:B------:R-:W3:Y:S02]  /*3b70*/  LDG.E.U8 R95, desc[UR38][R8.64+0x68] ;  /* 0x00006826085f7981 */ /* 0x000ee4000c1e1100 */
[----:B---3--:R-:W-:-:S05]  /*3b80*/  PRMT R13, R95, 0x8880, RZ ;  /* 0x000088805f0d7816 */ /* 0x008fca00000000ff */
[----:B------:R-:W-:-:S07]  /*3b90*/  IMAD R14, R13, R88, RZ ;  /* 0x000000580d0e7224 */ /* 0x000fce00078e02ff */
.L_x_135:
[----:B------:R-:W-:Y:S05]  /*3ba0*/  BSYNC B1 ;  /* 0x0000000000017941 */ /* 0x000fea0003800000 */
.L_x_134:
[----:B---3--:R-:W-:Y:S01]  /*3bb0*/  @!P5 IMAD R13, R76, R19, R14 ;  /* 0x000000134c0dd224 */ /* 0x008fe200078e020e */
[----:B------:R-:W-:Y:S04]  /*3bc0*/  BSSY B1, `(.L_x_136) ;  /* 0x0000006000017945 */ /* 0x000fe80003800000 */
[----:B------:R3:W-:Y:S01]  /*3bd0*/  @!P5 STG.E.U8 desc[UR38][R4.64+0x68], R13 ;  /* 0x0000680d0400d986 */ /* 0x0007e2000c101126 */
[----:B------:R-:W-:Y:S05]  /*3be0*/  @P2 BRA `(.L_x_137) ;  /* 0x00000000000c2947 */ /* 0x000fea0003800000 */
[----:B------:R-:W3:Y:S02]  /*3bf0*/  LDG.E.U8 R95, desc[UR38][R8.64+0x69] ;  /* 0x00006926085f7981 */ /* 0x000ee4000c1e1100 */
[----:B---3--:R-:W-:-:S05]  /*3c00*/  PRMT R13, R95, 0x8880, RZ ;  /* 0x000088805f0d7816 */ /* 0x008fca00000000ff */
[----:B------:R-:W-:-:S07]  /*3c10*/  IMAD R14, R13, R88, RZ ;  /* 0x000000580d0e7224 */ /* 0x000fce00078e02ff */
.L_x_137:
[----:B------:R-:W-:Y:S05]  /*3c20*/  BSYNC B1 ;  /* 0x0000000000017941 */ /* 0x000fea0003800000 */
.L_x_136:
        /* <DEDUP_REMOVED lines=11> */
.L_x_139:
[----:B------:R-:W-:Y:S05]  /*3ce0*/  BSYNC B1 ;  /* 0x0000000000017941 */ /* 0x000fea0003800000 */
.L_x_138:
[----:B---3--:R-:W-:Y:S01]  /*3cf0*/  @!P4 IMAD R13, R78, R19, R14 ;  /* 0x000000134e0dc224 */ /* 0x008fe200078e020e */
[----:B------:R-:W-:Y:S04]  /*3d00*/  BSSY B1, `(.L_x_140) ;  /* 0x0000006000017945 */ /* 0x000fe80003800000 */
[----:B------:R3:W-:Y:S01]  /*3d10*/  @!P4 STG.E.U8 desc[UR38][R6.64+0x68], R13 ;  /* 0x0000680d0600c986 */ /* 0x0007e2000c101126 */
[----:B------:R-:W-:Y:S05]  /*3d20*/  @P3 BRA `(.L_x_141) ;  /* 0x00000000000c3947 */ /* 0x000fea0003800000 */
[----:B------:R-:W3:Y:S02]  /*3d30*/  LDG.E.U8 R95, desc[UR38][R10.64+0x69] ;  /* 0x000069260a5f7981 */ /* 0x000ee4000c1e1100 */
[----:B---3--:R-:W-:-:S05]  /*3d40*/  PRMT R13, R95, 0x8880, RZ ;  /* 0x000088805f0d7816 */ /* 0x008fca00000000ff */
[----:B------:R-:W-:-:S07]  /*3d50*/  IMAD R14, R13, R88, RZ ;  /* 0x000000580d0e7224 */ /* 0x000fce00078e02ff */
.L_x_141:
[----:B------:R-:W-:Y:S05]  /*3d60*/  BSYNC B1 ;  /* 0x0000000000017941 */ /* 0x000fea0003800000 */
.L_x_140:
[----:B------:R-:W-:Y:S01]  /*3d70*/  @!P3 IMAD R79, R79, R19, R14 ;  /* 0x000000134f4fb224 */ /* 0x000fe200078e020e */
[----:B------:R-:W-:Y:S04]  /*3d80*/  BSSY B1, `(.L_x_142) ;  /* 0x0000006000017945 */ /* 0x000fe80003800000 */
[----:B------:R0:W-:Y:S01]  /*3d90*/  @!P3 STG.E.U8 desc[UR38][R6.64+0x69], R79 ;  /* 0x0000694f0600b986 */ /* 0x0001e2000c101126 */
[----:B------:R-:W-:Y:S05]  /*3da0*/  @P5 BRA `(.L_x_143) ;  /* 0x00000000000c5947 */ /* 0x000fea0003800000 */
[----:B------:R-:W3:Y:S02]  /*3db0*/  LDG.E.U8 R95, desc[UR38][R8.64+0x70] ;  /* 0x00007026085f7981 */ /* 0x000ee4000c1e1100 */
[----:B---3--:R-:W-:-:S05]  /*3dc0*/  PRMT R13, R95, 0x8880, RZ ;  /* 0x000088805f0d7816 */ /* 0x008fca00000000ff */
[----:B------:R-:W-:-:S07]  /*3dd0*/  IMAD R14, R13, R88, RZ ;  /* 0x000000580d0e7224 */ /* 0x000fce00078e02ff */
.L_x_143:
[----:B------:R-:W-:Y:S05]  /*3de0*/  BSYNC B1 ;  /* 0x0000000000017941 */ /* 0x000fea0003800000 */
.L_x_142:
[----:B---3--:R-:W-:Y:S01]  /*3df0*/  @!P5 IMAD R13, R80, R19, R14 ;  /* 0x00000013500dd224 */ /* 0x008fe200078e020e */
[----:B------:R-:W-:Y:S04]  /*3e00*/  BSSY B1, `(.L_x_144) ;  /* 0x0000006000017945 */ /* 0x000fe80003800000 */
[----:B------:R3:W-:Y:S01]  /*3e10*/  @!P5 STG.E.U8 desc[UR38][R4.64+0x70], R13 ;  /* 0x0000700d0400d986 */ /* 0x0007e2000c101126 */
[----:B------:R-:W-:Y:S05]  /*3e20*/  @P2 BRA `(.L_x_145) ;  /* 0x00000000000c2947 */ /* 0x000fea0003800000 */
[----:B------:R-:W3:Y:S02]  /*3e30*/  LDG.E.U8 R95, desc[UR38][R8.64+0x71] ;  /* 0x00007126085f7981 */ /* 0x000ee4000c1e1100 */
[----:B---3--:R-:W-:-:S05]  /*3e40*/  PRMT R13, R95, 0x8880, RZ ;  /* 0x000088805f0d7816 */ /* 0x008fca00000000ff */
[----:B------:R-:W-:-:S07]  /*3e50*/  IMAD R14, R13, R88, RZ ;  /* 0x000000580d0e7224 */ /* 0x000fce00078e02ff */
.L_x_145:
[----:B------:R-:W-:Y:S05]  /*3e60*/  BSYNC B1 ;  /* 0x0000000000017941 */ /* 0x000fea0003800000 */
.L_x_144:
[----:B------:R-:W-:Y:S01]  /*3e70*/  ISETP.LT.OR P4, PT, R3, 0x71, !P0 ;  /* 0x000000710300780c */ /* 0x000fe20004781670 */
[----:B------:R-:W-:Y:S01]  /*3e80*/  @!P2 IMAD R81, R81, R19, R14 ;  /* 0x000000135151a224 */ /* 0x000fe200078e020e */
[----:B------:R-:W-:Y:S01]  /*3e90*/  BSSY B1, `(.L_x_146) ;  /* 0x000000a000017945 */ /* 0x000fe20003800000 */
[C---:B------:R-:W-:Y:S02]  /*3ea0*/  ISETP.LT.OR P3, PT, R3.reuse, 0x72, !P0 ;  /* 0x000000720300780c */ /* 0x040fe40004761670 */
        /* <DEDUP_REMOVED lines=8> */
.L_x_147:
[----:B------:R-:W-:Y:S05]  /*3f30*/  BSYNC B1 ;  /* 0x0000000000017941 */ /* 0x000fea0003800000 */
.L_x_146:
[----:B---3--:R-:W-:Y:S01]  /*3f40*/  @!P4 IMAD R13, R82, R19, R14 ;  /* 0x00000013520dc224 */ /* 0x008fe200078e020e */
[----:B------:R-:W-:Y:S04]  /*3f50*/  BSSY B1, `(.L_x_148) ;  /* 0x0000006000017945 */ /* 0x000fe80003800000 */
[----:B------:R3:W-:Y:S01]  /*3f60*/  @!P4 STG.E.U8 desc[UR38][R6.64+0x70], R13 ;  /* 0x0000700d0600c986 */ /* 0x0007e2000c101126 */
[----:B------:R-:W-:Y:S05]  /*3f70*/  @P3 BRA `(.L_x_149) ;  /* 0x00000000000c3947 */ /* 0x000fea0003800000 */
[----:B------:R-:W3:Y:S02]  /*3f80*/  LDG.E.U8 R95, desc[UR38][R10.64+0x71] ;  /* 0x000071260a5f7981 */ /* 0x000ee4000c1e1100 */
[----:B---3--:R-:W-:-:S05]  /*3f90*/  PRMT R13, R95, 0x8880, RZ ;  /* 0x000088805f0d7816 */ /* 0x008fca00000000ff */
[----:B------:R-:W-:-:S07]  /*3fa0*/  IMAD R14, R13, R88, RZ ;  /* 0x000000580d0e7224 */ /* 0x000fce00078e02ff */
.L_x_149:
[----:B------:R-:W-:Y:S05]  /*3fb0*/  BSYNC B1 ;  /* 0x0000000000017941 */ /* 0x000fea0003800000 */
.L_x_148:
[----:B------:R-:W-:Y:S01]  /*3fc0*/  @!P3 IMAD R83, R83, R19, R14 ;  /* 0x000000135353b224 */ /* 0x000fe200078e020e */
[----:B------:R-:W-:Y:S04]  /*3fd0*/  BSSY B1, `(.L_x_150) ;  /* 0x0000006000017945 */ /* 0x000fe80003800000 */
[----:B------:R0:W-:Y:S01]  /*3fe0*/  @!P3 STG.E.U8 desc[UR38][R6.64+0x71], R83 ;  /* 0x000071530600b986 */ /* 0x0001e2000c101126 */
[----:B------:R-:W-:Y:S05]  /*3ff0*/  @P2 BRA `(.L_x_151) ;  /* 0x00000000000c2947 */ /* 0x000fea0003800000 */
[----:B------:R-:W3:Y:S02]  /*4000*/  LDG.E.U8 R95, desc[UR38][R8.64+0x78] ;  /* 0x00007826085f7981 */ /* 0x000ee4000c1e1100 */
[----:B---3--:R-:W-:-:S05]  /*4010*/  PRMT R13, R95, 0x8880, RZ ;  /* 0x000088805f0d7816 */ /* 0x008fca00000000ff */
[----:B------:R-:W-:-:S07]  /*4020*/  IMAD R14, R13, R88, RZ ;  /* 0x000000580d0e7224 */ /* 0x000fce00078e02ff */
.L_x_151:
[----:B------:R-:W-:Y:S05]  /*4030*/  BSYNC B1 ;  /* 0x0000000000017941 */ /* 0x000fea0003800000 */
.L_x_150:
[----:B---3--:R-:W-:Y:S01]  /*4040*/  @!P2 IMAD R13, R84, R19, R14 ;  /* 0x00000013540da224 */ /* 0x008fe200078e020e */
[----:B------:R-:W-:Y:S04]  /*4050*/  BSSY B1, `(.L_x_152) ;  /* 0x0000006000017945 */ /* 0x000fe80003800000 */
[----:B------:R3:W-:Y:S01]  /*4060*/  @!P2 STG.E.U8 desc[UR38][R4.64+0x78], R13 ;  /* 0x0000780d0400a986 */ /* 0x0007e2000c101126 */
[----:B------:R-:W-:Y:S05]  /*4070*/  @P1 BRA `(.L_x_153) ;  /* 0x00000000000c1947 */ /* 0x000fea0003800000 */
[----:B------:R-:W3:Y:S02]  /*4080*/  LDG.E.U8 R95, desc[UR38][R8.64+0x79] ;  /* 0x00007926085f7981 */ /* 0x000ee4000c1e1100 */
[----:B---3--:R-:W-:-:S05]  /*4090*/  PRMT R13, R95, 0x8880, RZ ;  /* 0x000088805f0d7816 */ /* 0x008fca00000000ff */
[----:B------:R-:W-:-:S07]  /*40a0*/  IMAD R14, R13, R88, RZ ;  /* 0x000000580d0e7224 */ /* 0x000fce00078e02ff */
.L_x_153:
[----:B------:R-:W-:Y:S05]  /*40b0*/  BSYNC B1 ;  /* 0x0000000000017941 */ /* 0x000fea0003800000 */
.L_x_152:
[----:B------:R-:W-:Y:S01]  /*40c0*/  @!P1 IMAD R85, R85, R19, R14 ;  /* 0x0000001355559224 */ /* 0x000fe200078e020e */
[----:B------:R-:W-:Y:S04]  /*40d0*/  BSSY B1, `(.L_x_154) ;  /* 0x0000006000017945 */ /* 0x000fe80003800000 */
[----:B------:R0:W-:Y:S01]  /*40e0*/  @!P1 STG.E.U8 desc[UR38][R4.64+0x79], R85 ;  /* 0x0000795504009986 */ /* 0x0001e2000c101126 */
[----:B------:R-:W-:Y:S05]  /*40f0*/  @P5 BRA `(.L_x_155) ;  /* 0x00000000000c5947 */ /* 0x000fea0003800000 */
[----:B------:R-:W0:Y:S02]  /*4100*/  LDG.E.U8 R95, desc[UR38][R10.64+0x78] ;  /* 0x000078260a5f7981 */ /* 0x000e24000c1e1100 */
[----:B0123--:R-:W-:-:S05]  /*4110*/  PRMT R5, R95, 0x8880, RZ ;  /* 0x000088805f057816 */ /* 0x00ffca00000000ff */
[----:B------:R-:W-:-:S07]  /*4120*/  IMAD R14, R5, R88, RZ ;  /* 0x00000058050e7224 */ /* 0x000fce00078e02ff */
.L_x_155:
[----:B------:R-:W-:Y:S05]  /*4130*/  BSYNC B1 ;  /* 0x0000000000017941 */ /* 0x000fea0003800000 */
.L_x_154:
[----:B0123--:R-:W-:Y:S01]  /*4140*/  @!P5 IMAD R5, R86, R19, R14 ;  /* 0x000000135605d224 */ /* 0x00ffe200078e020e */
[----:B------:R-:W-:Y:S01]  /*4150*/  ISETP.LT.OR P0, PT, R3, 0x7a, !P0 ;  /* 0x0000007a0300780c */ /* 0x000fe20004701670 */
[----:B------:R-:W-:Y:S03]  /*4160*/  BSSY B1, `(.L_x_156) ;  /* 0x0000006000017945 */ /* 0x000fe60003800000 */
[----:B------:R0:W-:Y:S09]  /*4170*/  @!P5 STG.E.U8 desc[UR38][R6.64+0x78], R5 ;  /* 0x000078050600d986 */ /* 0x0001f2000c101126 */
[----:B------:R-:W-:Y:S05]  /*4180*/  @P0 BRA `(.L_x_157) ;  /* 0x00000000000c0947 */ /* 0x000fea0003800000 */
[----:B------:R-:W2:Y:S02]  /*4190*/  LDG.E.U8 R95, desc[UR38][R10.64+0x79] ;  /* 0x000079260a5f7981 */ /* 0x000ea4000c1e1100 */
[----:B--2---:R-:W-:-:S05]  /*41a0*/  PRMT R3, R95, 0x8880, RZ ;  /* 0x000088805f037816 */ /* 0x004fca00000000ff */
[----:B------:R-:W-:-:S07]  /*41b0*/  IMAD R14, R3, R88, RZ ;  /* 0x00000058030e7224 */ /* 0x000fce00078e02ff */
.L_x_157:
[----:B------:R-:W-:Y:S05]  /*41c0*/  BSYNC B1 ;  /* 0x0000000000017941 */ /* 0x000fea0003800000 */
.L_x_156:
[----:B------:R-:W-:Y:S01]  /*41d0*/  IMAD R87, R87, R19, R14 ;  /* 0x0000001357577224 */ /* 0x000fe200078e020e */
[----:B------:R-:W-:Y:S06]  /*41e0*/  @P0 BRA `(.L_x_158) ;  /* 0x0000000c00100947 */ /* 0x000fec0003800000 */
[----:B------:R1:W-:Y:S01]  /*41f0*/  STG.E.U8 desc[UR38][R6.64+0x79], R87 ;  /* 0x0000795706007986 */ /* 0x0003e2000c101126 */
[----:B------:R-:W-:Y:S05]  /*4200*/  BRA `(.L_x_158) ;  /* 0x0000000c00087947 */ /* 0x000fea0003800000 */
.L_x_29:
[C---:B------:R-:W-:Y:S02]  /*4210*/  ISETP.GE.AND P1, PT, R102.reuse, 0x1, PT ;  /* 0x000000016600780c */ /* 0x040fe40003f26270 */
[----:B------:R-:W-:Y:S02]  /*4220*/  ISETP.GE.AND P0, PT, R102, 0x9, PT ;  /* 0x000000096600780c */ /* 0x000fe40003f06270 */
[C---:B------:R-:W-:Y:S02]  /*4230*/  ISETP.LT.OR P4, PT, R3.reuse, 0x1, !P1 ;  /* 0x000000010300780c */ /* 0x040fe40004f81670 */
[C---:B------:R-:W-:Y:S02]  /*4240*/  ISETP.LT.OR P3, PT, R3.reuse, 0x2, !P1 ;  /* 0x000000020300780c */ /* 0x040fe40004f61670 */
[C---:B------:R-:W-:Y:S02]  /*4250*/  ISETP.LT.OR P2, PT, R3.reuse, 0x1, !P0 ;  /* 0x000000010300780c */ /* 0x040fe40004741670 */
[----:B------:R-:W-:-:S07]  /*4260*/  ISETP.LT.OR P5, PT, R3, 0x2, !P0 ;  /* 0x000000020300780c */ /* 0x000fce00047a1670 */
[-C--:B------:R-:W-:Y:S02]  /*4270*/  @!P4 IMAD R9, R24, R19.reuse, RZ ;  /* 0x000000131809c224 */ /* 0x080fe400078e02ff */
[-C--:B------:R-:W-:Y:S02]  /*4280*/  @!P3 IMAD R25, R25, R19.reuse, RZ ;  /* 0x000000131919b224 */ /* 0x080fe400078e02ff */
[-C--:B------:R-:W-:Y:S01]  /*4290*/  @!P2 IMAD R11, R26, R19.reuse, RZ ;  /* 0x000000131a0ba224 */ /* 0x080fe200078e02ff */
[----:B------:R0:W-:Y:S01]  /*42a0*/  @!P4 STG.E.U8 desc[UR38][R4.64], R9 ;  /* 0x000000090400c986 */ /* 0x0001e2000c101126 */
[----:B------:R-:W-:Y:S01]  /*42b0*/  ISETP.LT.OR P4, PT, R3, 0x9, !P1 ;  /* 0x000000090300780c */ /* 0x000fe20004f81670 */
[----:B------:R-:W-:Y:S02]  /*42c0*/  @!P5 IMAD R27, R27, R19, RZ ;  /* 0x000000131b1bd224 */ /* 0x000fe400078e02ff */
[----:B------:R-:W-:Y:S01]  /*42d0*/  @!P3 STG.E.U8 desc[UR38][R4.64+0x1], R25 ;  /* 0x000001190400b986 */ /* 0x000fe2000c101126 */
[----:B------:R-:W-:-:S03]  /*42e0*/  ISETP.LT.OR P3, PT, R3, 0xa, !P1 ;  /* 0x0000000a0300780c */ /* 0x000fc60004f61670 */
[----:B------:R1:W-:Y:S01]  /*42f0*/  @!P2 STG.E.U8 desc[UR38][R6.64], R11 ;  /* 0x0000000b0600a986 */ /* 0x0003e2000c101126 */
[----:B------:R-:W-:-:S03]  /*4300*/  ISETP.LT.OR P2, PT, R3, 0x9, !P0 ;  /* 0x000000090300780c */ /* 0x000fc60004741670 */
[----:B------:R-:W-:Y:S01]  /*4310*/  @!P5 STG.E.U8 desc[UR38][R6.64+0x1], R27 ;  /* 0x0000011b0600d986 */ /* 0x000fe2000c101126 */
[----:B------:R-:W-:Y:S01]  /*4320*/  ISETP.LT.OR P5, PT, R3, 0xa, !P0 ;  /* 0x0000000a0300780c */ /* 0x000fe200047a1670 */
[----:B------:R-:W-:-:S04]  /*4330*/  @!P4 IMAD R13, R28, R19, RZ ;  /* 0x000000131c0dc224 */ /* 0x000fc800078e02ff */
[-C--:B------:R-:W-:Y:S01]  /*4340*/  @!P3 IMAD R29, R29, R19.reuse, RZ ;  /* 0x000000131d1db224 */ /* 0x080fe200078e02ff */
[----:B------:R-:W-:Y:S01]  /*4350*/  @!P4 STG.E.U8 desc[UR38][R4.64+0x8], R13 ;  /* 0x0000080d0400c986 */ /* 0x000fe2000c101126 */
[C---:B------:R-:W-:Y:S02]  /*4360*/  ISETP.LT.OR P4, PT, R3.reuse, 0x11, !P1 ;  /* 0x000000110300780c */ /* 0x040fe40004f81670 */
[-C--:B0-----:R-:W-:Y:S01]  /*4370*/  @!P2 IMAD R9, R30, R19.reuse, RZ ;  /* 0x000000131e09a224 */ /* 0x081fe200078e02ff */
[----:B------:R-:W-:Y:S01]  /*4380*/  @!P3 STG.E.U8 desc[UR38][R4.64+0x9], R29 ;  /* 0x0000091d0400b986 */ /* 0x000fe2000c101126 */
[----:B------:R-:W-:Y:S02]  /*4390*/  ISETP.LT.OR P3, PT, R3, 0x12, !P1 ;  /* 0x000000120300780c */ /* 0x000fe40004f61670 */
[----:B------:R-:W-:Y:S01]  /*43a0*/  @!P5 IMAD R31, R31, R19, RZ ;  /* 0x000000131f1fd224 */ /* 0x000fe200078e02ff */
[----:B------:R0:W-:Y:S01]  /*43b0*/  @!P2 STG.E.U8 desc[UR38][R6.64+0x8], R9 ;  /* 0x000008090600a986 */ /* 0x0001e2000c101126 */
[----:B------:R-:W-:-:S03]  /*43c0*/  ISETP.LT.OR P2, PT, R3, 0x11, !P0 ;  /* 0x000000110300780c */ /* 0x000fc60004741670 */
[----:B------:R-:W-:Y:S01]  /*43d0*/  @!P5 STG.E.U8 desc[UR38][R6.64+0x9], R31 ;  /* 0x0000091f0600d986 */ /* 0x000fe2000c101126 */
[----:B------:R-:W-:Y:S01]  /*43e0*/  ISETP.LT.OR P5, PT, R3, 0x12, !P0 ;  /* 0x000000120300780c */ /* 0x000fe200047a1670 */
[----:B-1----:R-:W-:-:S04]  /*43f0*/  @!P4 IMAD R11, R32, R19, RZ ;  /* 0x00000013200bc224 */ /* 0x002fc800078e02ff */
        /* <DEDUP_REMOVED lines=109> */
[----:B------:R1:W-:Y:S01]  /*4ad0*/  @!P4 STG.E.U8 desc[UR38][R4.64+0x58], R13 ;  /* 0x0000580d0400c986 */ /* 0x0003e2000c101126 */
        /* <DEDUP_REMOVED lines=13> */
[-C--:B-1----:R-:W-:Y:S01]  /*4bb0*/  @!P2 IMAD R13, R74, R19.reuse, RZ ;  /* 0x000000134a0da224 */ /* 0x082fe200078e02ff */
[----:B------:R-:W-:Y:S01]  /*4bc0*/  @!P3 STG.E.U8 desc[UR38][R4.64+0x61], R73 ;  /* 0x000061490400b986 */ /* 0x000fe2000c101126 */
[----:B------:R-:W-:Y:S02]  /*4bd0*/  ISETP.LT.OR P3, PT, R3, 0x6a, !P1 ;  /* 0x0000006a0300780c */ /* 0x000fe40004f61670 */
[----:B------:R-:W-:Y:S01]  /*4be0*/  @!P5 IMAD R75, R75, R19, RZ ;  /* 0x000000134b4bd224 */ /* 0x000fe200078e02ff */
[----:B------:R1:W-:Y:S01]  /*4bf0*/  @!P2 STG.E.U8 desc[UR38][R6.64+0x60], R13 ;  /* 0x0000600d0600a986 */ /* 0x0003e2000c101126 */
[----:B------:R-:W-:-:S03]  /*4c00*/  ISETP.LT.OR P2, PT, R3, 0x69, !P0 ;  /* 0x000000690300780c */ /* 0x000fc60004741670 */
[----:B------:R-:W-:Y:S01]  /*4c10*/  @!P5 STG.E.U8 desc[UR38][R6.64+0x61], R75 ;  /* 0x0000614b0600d986 */ /* 0x000fe2000c101126 */
[----:B------:R-:W-:Y:S01]  /*4c20*/  ISETP.LT.OR P5, PT, R3, 0x6a, !P0 ;  /* 0x0000006a0300780c */ /* 0x000fe200047a1670 */
[----:B0-----:R-:W-:-:S04]  /*4c30*/  @!P4 IMAD R9, R76, R19, RZ ;  /* 0x000000134c09c224 */ /* 0x001fc800078e02ff */
[-C--:B------:R-:W-:Y:S01]  /*4c40*/  @!P3 IMAD R77, R77, R19.reuse, RZ ;  /* 0x000000134d4db224 */ /* 0x080fe200078e02ff */
[----:B------:R-:W-:Y:S01]  /*4c50*/  @!P4 STG.E.U8 desc[UR38][R4.64+0x68], R9 ;  /* 0x000068090400c986 */ /* 0x000fe2000c101126 */
[C---:B------:R-:W-:Y:S02]  /*4c60*/  ISETP.LT.OR P4, PT, R3.reuse, 0x72, !P1 ;  /* 0x000000720300780c */ /* 0x040fe40004f81670 */
[-C--:B--2---:R-:W-:Y:S01]  /*4c70*/  @!P2 IMAD R11, R78, R19.reuse, RZ ;  /* 0x000000134e0ba224 */ /* 0x084fe200078e02ff */
[----:B------:R-:W-:Y:S01]  /*4c80*/  @!P3 STG.E.U8 desc[UR38][R4.64+0x69], R77 ;  /* 0x0000694d0400b986 */ /* 0x000fe2000c101126 */
[----:B------:R-:W-:Y:S02]  /*4c90*/  ISETP.LT.OR P3, PT, R3, 0x71, !P1 ;  /* 0x000000710300780c */ /* 0x000fe40004f61670 */
[----:B------:R-:W-:Y:S01]  /*4ca0*/  @!P5 IMAD R79, R79, R19, RZ ;  /* 0x000000134f4fd224 */ /* 0x000fe200078e02ff */
[----:B------:R0:W-:Y:S01]  /*4cb0*/  @!P2 STG.E.U8 desc[UR38][R6.64+0x68], R11 ;  /* 0x0000680b0600a986 */ /* 0x0001e2000c101126 */
[----:B------:R-:W-:-:S03]  /*4cc0*/  ISETP.LT.OR P2, PT, R3, 0x71, !P0 ;  /* 0x000000710300780c */ /* 0x000fc60004741670 */
[----:B------:R2:W-:Y:S01]  /*4cd0*/  @!P5 STG.E.U8 desc[UR38][R6.64+0x69], R79 ;  /* 0x0000694f0600d986 */ /* 0x0005e2000c101126 */
[----:B------:R-:W-:Y:S01]  /*4ce0*/  ISETP.LT.OR P5, PT, R3, 0x79, !P0 ;  /* 0x000000790300780c */ /* 0x000fe200047a1670 */
[----:B------:R-:W-:-:S04]  /*4cf0*/  @!P4 IMAD R81, R81, R19, RZ ;  /* 0x000000135151c224 */ /* 0x000fc800078e02ff */
[-C--:B-1----:R-:W-:Y:S01]  /*4d00*/  @!P3 IMAD R13, R80, R19.reuse, RZ ;  /* 0x00000013500db224 */ /* 0x082fe200078e02ff */
[----:B------:R2:W-:Y:S01]  /*4d10*/  @!P4 STG.E.U8 desc[UR38][R4.64+0x71], R81 ;  /* 0x000071510400c986 */ /* 0x0005e2000c101126 */
[C---:B------:R-:W-:Y:S02]  /*4d20*/  ISETP.LT.OR P4, PT, R3.reuse, 0x72, !P0 ;  /* 0x000000720300780c */ /* 0x040fe40004781670 */
[C---:B------:R-:W-:Y:S01]  /*4d30*/  ISETP.LT.OR P0, PT, R3.reuse, 0x7a, !P0 ;  /* 0x0000007a0300780c */ /* 0x040fe20004701670 */
[----:B------:R2:W-:Y:S01]  /*4d40*/  @!P3 STG.E.U8 desc[UR38][R4.64+0x70], R13 ;  /* 0x0000700d0400b986 */ /* 0x0005e2000c101126 */
[C---:B------:R-:W-:Y:S02]  /*4d50*/  ISETP.LT.OR P3, PT, R3.reuse, 0x79, !P1 ;  /* 0x000000790300780c */ /* 0x040fe40004f61670 */
[----:B------:R-:W-:Y:S01]  /*4d60*/  ISETP.LT.OR P1, PT, R3, 0x7a, !P1 ;  /* 0x0000007a0300780c */ /* 0x000fe20004f21670 */
[-C--:B------:R-:W-:Y:S02]  /*4d70*/  @!P2 IMAD R3, R82, R19.reuse, RZ ;  /* 0x000000135203a224 */ /* 0x080fe400078e02ff */
[----:B0-----:R-:W-:-:S03]  /*4d80*/  @!P5 IMAD R11, R86, R19, RZ ;  /* 0x00000013560bd224 */ /* 0x001fc600078e02ff */
[----:B------:R2:W-:Y:S01]  /*4d90*/  @!P2 STG.E.U8 desc[UR38][R6.64+0x70], R3 ;  /* 0x000070030600a986 */ /* 0x0005e2000c101126 */
[-C--:B------:R-:W-:Y:S02]  /*4da0*/  @!P4 IMAD R83, R83, R19.reuse, RZ ;  /* 0x000000135353c224 */ /* 0x080fe400078e02ff */
[-C--:B------:R-:W-:Y:S02]  /*4db0*/  @!P0 IMAD R87, R87, R19.reuse, RZ ;  /* 0x0000001357578224 */ /* 0x080fe400078e02ff */
[-C--:B------:R-:W-:Y:S01]  /*4dc0*/  @!P3 IMAD R9, R84, R19.reuse, RZ ;  /* 0x000000135409b224 */ /* 0x080fe200078e02ff */
[----:B------:R2:W-:Y:S01]  /*4dd0*/  @!P4 STG.E.U8 desc[UR38][R6.64+0x71], R83 ;  /* 0x000071530600c986 */ /* 0x0005e2000c101126 */
[----:B------:R-:W-:-:S03]  /*4de0*/  @!P1 IMAD R85, R85, R19, RZ ;  /* 0x0000001355559224 */ /* 0x000fc600078e02ff */
[----:B------:R2:W-:Y:S04]  /*4df0*/  @!P3 STG.E.U8 desc[UR38][R4.64+0x78], R9 ;  /* 0x000078090400b986 */ /* 0x0005e8000c101126 */
[----:B------:R2:W-:Y:S04]  /*4e00*/  @!P1 STG.E.U8 desc[UR38][R4.64+0x79], R85 ;  /* 0x0000795504009986 */ /* 0x0005e8000c101126 */
[----:B------:R2:W-:Y:S04]  /*4e10*/  @!P5 STG.E.U8 desc[UR38][R6.64+0x78], R11 ;  /* 0x0000780b0600d986 */ /* 0x0005e8000c101126 */
[----:B------:R2:W-:Y:S02]  /*4e20*/  @!P0 STG.E.U8 desc[UR38][R6.64+0x79], R87 ;  /* 0x0000795706008986 */ /* 0x0005e4000c101126 */
.L_x_158:
[----:B------:R-:W-:Y:S05]  /*4e30*/  BSYNC B0 ;  /* 0x0000000000007941 */ /* 0x000fea0003800000 */
.L_x_28:
[----:B------:R-:W-:Y:S01]  /*4e40*/  IADD3 R16, P0, R16, UR36, RZ ;  /* 0x0000002410107c10 */ /* 0x000fe2000ff1e0ff */
[----:B------:R-:W-:Y:S01]  /*4e50*/  ULDC.64 UR4, c[0x0][0x650] ;  /* 0x0001940000047ab9 */ /* 0x000fe20000000a00 */
[----:B--2---:R-:W-:Y:S01]  /*4e60*/  PRMT R3, RZ, 0x7610, R3 ;  /* 0x00007610ff037816 */ /* 0x004fe20000000003 */
[----:B------:R-:W-:Y:S01]  /*4e70*/  IMAD.MOV.U32 R98, RZ, RZ, -0x1 ;  /* 0xffffffffff627424 */ /* 0x000fe200078e00ff */
[----:B------:R-:W-:Y:S01]  /*4e80*/  IADD3.X R17, R17, UR42, RZ, P0, !PT ;  /* 0x0000002a11117c10 */ /* 0x000fe200087fe4ff */
[----:B------:R-:W-:Y:S01]  /*4e90*/  IMAD.MOV.U32 R96, RZ, RZ, -0x1 ;  /* 0xffffffffff607424 */ /* 0x000fe200078e00ff */
[----:B------:R-:W-:-:S04]  /*4ea0*/  ISETP.GE.U32.AND P0, PT, R16, UR4, PT ;  /* 0x0000000410007c0c */ /* 0x000fc8000bf06070 */
[----:B------:R-:W-:-:S13]  /*4eb0*/  ISETP.GE.U32.AND.EX P0, PT, R17, UR5, PT, P0 ;  /* 0x0000000511007c0c */ /* 0x000fda000bf06100 */
[----:B------:R-:W-:Y:S05]  /*4ec0*/  @P0 BRA `(.L_x_159) ;  /* 0x0000000400500947 */ /* 0x000fea0003800000 */
[----:B------:R-:W2:Y:S01]  /*4ed0*/  LDC.64 R10, c[0x0][0x628] ;  /* 0x00018a00ff0a7b82 */ /* 0x000ea20000000a00 */
[----:B------:R-:W3:Y:S01]  /*4ee0*/  S2R R20, SR_CTAID.X ;  /* 0x0000000000147919 */ /* 0x000ee20000002500 */
[----:B------:R-:W-:Y:S02]  /*4ef0*/  IMAD.MOV.U32 R8, RZ, RZ, R16 ;  /* 0x000000ffff087224 */ /* 0x000fe400078e0010 */
[----:B------:R-:W-:Y:S01]  /*4f00*/  IMAD.MOV.U32 R9, RZ, RZ, R17 ;  /* 0x000000ffff097224 */ /* 0x000fe200078e0011 */
[----:B------:R-:W0:Y:S03]  /*4f10*/  S2R R21, SR_CTAID.Y ;  /* 0x0000000000157919 */ /* 0x000e260000002600 */
[----:B------:R-:W0:Y:S08]  /*4f20*/  LDC R0, c[0x0][0x630] ;  /* 0x00018c00ff007b82 */ /* 0x000e300000000800 */
[----:B------:R-:W0:Y:S01]  /*4f30*/  LDC.64 R14, c[0x0][0x620] ;  /* 0x00018800ff0e7b82 */ /* 0x000e220000000a00 */
[----:B--2---:R-:W-:-:S04]  /*4f40*/  ISETP.NE.U32.AND P0, PT, R10, RZ, PT ;  /* 0x000000ff0a00720c */ /* 0x004fc80003f05070 */
[----:B------:R-:W-:-:S13]  /*4f50*/  ISETP.NE.AND.EX P0, PT, R11, RZ, PT, P0 ;  /* 0x000000ff0b00720c */ /* 0x000fda0003f05300 */
[----:B0--3--:R-:W-:Y:S05]  /*4f60*/  @!P0 BRA `(.L_x_160) ;  /* 0x0000000000288947 */ /* 0x009fea0003800000 */
[----:B------:R-:W0:Y:S02]  /*4f70*/  LDC R3, c[0x0][0x634] ;  /* 0x00018d00ff037b82 */ /* 0x000e240000000800 */
[----:B0-----:R-:W-:-:S05]  /*4f80*/  IADD3 R3, P0, R16, R3, RZ ;  /* 0x0000000310037210 */ /* 0x001fca0007f1e0ff */
[----:B------:R-:W-:-:S04]  /*4f90*/  IMAD.X R13, RZ, RZ, R17, P0 ;  /* 0x000000ffff0d7224 */ /* 0x000fc800000e0611 */
[----:B------:R-:W-:-:S04]  /*4fa0*/  IMAD.WIDE.U32 R4, R13, R10, RZ ;  /* 0x0000000a0d047225 */ /* 0x000fc800078e00ff */
[----:B-1--4-:R-:W-:-:S04]  /*4fb0*/  IMAD.WIDE.U32 R6, P0, R3, R11, R4 ;  /* 0x0000000b03067225 */ /* 0x012fc80007800004 */
[----:B------:R-:W-:-:S04]  /*4fc0*/  IMAD.WIDE.U32 R4, R3, R10, RZ ;  /* 0x0000000a03047225 */ /* 0x000fc800078e00ff */
[----:B------:R-:W-:Y:S01]  /*4fd0*/  IMAD.X R9, RZ, RZ, RZ, P0 ;  /* 0x000000ffff097224 */ /* 0x000fe200000e06ff */
[----:B------:R-:W-:Y:S01]  /*4fe0*/  IADD3 RZ, P0, R5, R6, RZ ;  /* 0x0000000605ff7210 */ /* 0x000fe20007f1e0ff */
[----:B------:R-:W-:-:S04]  /*4ff0*/  IMAD.MOV.U32 R8, RZ, RZ, R7 ;  /* 0x000000ffff087224 */ /* 0x000fc800078e0007 */
[----:B------:R-:W-:-:S08]  /*5000*/  IMAD.WIDE.U32.X R8, R13, R11, R8, P0 ;  /* 0x0000000b0d087225 */ /* 0x000fd000000e0408 */
.L_x_160:
[----:B------:R-:W0:Y:S01]  /*5010*/  LDC.64 R28, c[0x0][0x640] ;  /* 0x00019000ff1c7b82 */ /* 0x000e220000000a00 */
[-CC-:B------:R-:W-:Y:S01]  /*5020*/  SHF.R.U64 R96, R8, R0.reuse, R9.reuse ;  /* 0x0000000008607219 */ /* 0x180fe20000001209 */
[----:B------:R-:W-:Y:S01]  /*5030*/  ULDC UR4, c[0x0][0x150] ;  /* 0x0000540000047ab9 */ /* 0x000fe20000000800 */
[----:B------:R-:W-:Y:S02]  /*5040*/  SHF.R.U32.HI R0, RZ, R0, R9 ;  /* 0x00000000ff007219 */ /* 0x000fe40000011609 */
[----:B------:R-:W-:Y:S02]  /*5050*/  IADD3 R3, P0, RZ, -R96, RZ ;  /* 0x80000060ff037210 */ /* 0x000fe40007f1e0ff */
[----:B-1--4-:R-:W-:Y:S01]  /*5060*/  I2FP.F32.U32 R7, R20 ;  /* 0x0000001400077245 */ /* 0x012fe20000201000 */
[----:B------:R-:W1:Y:S02]  /*5070*/  LDC R6, c[0x0][0x618] ;  /* 0x00018600ff067b82 */ /* 0x000e640000000800 */
[----:B------:R-:W-:-:S02]  /*5080*/  IMAD.X R5, RZ, RZ, ~R0, P0 ;  /* 0x000000ffff057224 */ /* 0x000fc400000e0e00 */
[----:B------:R-:W-:Y:S01]  /*5090*/  FMUL R7, R7, UR4 ;  /* 0x0000000407077c20 */ /* 0x000fe20008400000 */
[----:B------:R-:W-:Y:S01]  /*50a0*/  ULDC UR4, c[0x0][0x154] ;  /* 0x0000550000047ab9 */ /* 0x000fe20000000800 */
[-C--:B------:R-:W-:Y:S02]  /*50b0*/  IMAD R0, R5, R14.reuse, RZ ;  /* 0x0000000e05007224 */ /* 0x080fe400078e02ff */
[----:B------:R-:W2:Y:S01]  /*50c0*/  LDC R8, c[0x0][0x608] ;  /* 0x00018200ff087b82 */ /* 0x000ea20000000800 */
[C---:B------:R-:W-:Y:S01]  /*50d0*/  IMAD.WIDE.U32 R4, R3.reuse, R14, R16 ;  /* 0x0000000e03047225 */ /* 0x040fe200078e0010 */
[----:B------:R-:W3:Y:S03]  /*50e0*/  F2I.U32.TRUNC.NTZ R7, R7 ;  /* 0x0000000700077305 */ /* 0x000ee6000020f000 */
[----:B------:R-:W-:Y:S01]  /*50f0*/  IMAD R3, R3, R15, R0 ;  /* 0x0000000f03037224 */ /* 0x000fe200078e0200 */
[----:B------:R-:W-:-:S02]  /*5100*/  I2FP.F32.U32 R0, R21 ;  /* 0x0000001500007245 */ /* 0x000fc40000201000 */
[----:B------:R-:W4:Y:S01]  /*5110*/  LDC R26, c[0x0][0x658] ;  /* 0x00019600ff1a7b82 */ /* 0x000f220000000800 */
[----:B------:R-:W-:Y:S01]  /*5120*/  IMAD.IADD R3, R5, 0x1, R3 ;  /* 0x0000000105037824 */ /* 0x000fe200078e0203 */
[----:B0-----:R-:W-:Y:S01]  /*5130*/  ISETP.NE.U32.AND P0, PT, R28, RZ, PT ;  /* 0x000000ff1c00720c */ /* 0x001fe20003f05070 */
[----:B------:R-:W-:-:S03]  /*5140*/  FMUL R0, R0, UR4 ;  /* 0x0000000400007c20 */ /* 0x000fc60008400000 */
[----:B------:R-:W-:Y:S01]  /*5150*/  ISETP.NE.AND.EX P0, PT, R29, RZ, PT, P0 ;  /* 0x000000ff1d00720c */ /* 0x000fe20003f05300 */
[----:B------:R0:W0:Y:S01]  /*5160*/  F2I.U32.TRUNC.NTZ R14, R0 ;  /* 0x00000000000e7305 */ /* 0x000022000020f000 */
[----:B------:R-:W0:Y:S01]  /*5170*/  LDC R9, c[0x0][0x144] ;  /* 0x00005100ff097b82 */ /* 0x000e220000000800 */
[-C--:B-1----:R-:W-:Y:S01]  /*5180*/  SHF.R.U64 R10, R4, R6.reuse, R3 ;  /* 0x00000006040a7219 */ /* 0x082fe20000001203 */
[----:B---3--:R-:W-:Y:S01]  /*5190*/  IMAD.MOV R7, RZ, RZ, -R7 ;  /* 0x000000ffff077224 */ /* 0x008fe200078e0a07 */
[----:B------:R-:W-:-:S05]  /*51a0*/  SHF.R.U32.HI R3, RZ, R6, R3 ;  /* 0x00000006ff037219 */ /* 0x000fca0000011603 */
[----:B------:R-:W1:Y:S01]  /*51b0*/  LDC R24, c[0x0][0x148] ;  /* 0x00005200ff187b82 */ /* 0x000e620000000800 */
[-CC-:B--2---:R-:W-:Y:S02]  /*51c0*/  SHF.R.U64 R12, R10, R8.reuse, R3.reuse ;  /* 0x000000080a0c7219 */ /* 0x184fe40000001203 */
[----:B------:R-:W-:-:S05]  /*51d0*/  SHF.R.U32.HI R3, RZ, R8, R3 ;  /* 0x00000008ff037219 */ /* 0x000fca0000011603 */
[----:B------:R-:W2:Y:S01]  /*51e0*/  LDC R15, c[0x0][0x600] ;  /* 0x00018000ff0f7b82 */ /* 0x000ea20000000800 */
[-CC-:B----4-:R-:W-:Y:S02]  /*51f0*/  SHF.R.U64 R13, R12, R26.reuse, R3.reuse ;  /* 0x0000001a0c0d7219 */ /* 0x190fe40000001203 */
[----:B------:R-:W-:-:S03]  /*5200*/  SHF.R.U32.HI R5, RZ, R26, R3 ;  /* 0x0000001aff057219 */ /* 0x000fc60000011603 */
[----:B------:R-:W-:Y:S02]  /*5210*/  IMAD.MOV.U32 R4, RZ, RZ, R13 ;  /* 0x000000ffff047224 */ /* 0x000fe400078e000d */
[----:B------:R-:W3:Y:S01]  /*5220*/  LDC R27, c[0x0][0x648] ;  /* 0x00019200ff1b7b82 */ /* 0x000ee20000000800 */
[----:B0-----:R-:W-:-:S07]  /*5230*/  IMAD R25, R9, R7, R20 ;  /* 0x0000000709197224 */ /* 0x001fce00078e0214 */
[----:B------:R-:W0:Y:S08]  /*5240*/  LDC R30, c[0x0][0x638] ;  /* 0x00018e00ff1e7b82 */ /* 0x000e300000000800 */
[----:B------:R-:W4:Y:S01]  /*5250*/  LDC R31, c[0x0][0x610] ;  /* 0x00018400ff1f7b82 */ /* 0x000f220000000800 */
[----:B-1----:R-:W-:Y:S05]  /*5260*/  @!P0 BRA `(.L_x_161) ;  /* 0x0000000000288947 */ /* 0x002fea0003800000 */
        /* <DEDUP_REMOVED lines=10> */
.L_x_161:
[----:B------:R-:W-:Y:S01]  /*5310*/  ISETP.NE.AND P0, PT, R2, 0x1, PT ;  /* 0x000000010200780c */ /* 0x000fe20003f05270 */
[----:B------:R-:W-:Y:S01]  /*5320*/  IMAD.MOV R14, RZ, RZ, -R14 ;  /* 0x000000ffff0e7224 */ /* 0x000fe200078e0a0e */
[----:B---3--:R-:W-:Y:S01]  /*5330*/  SHF.R.U64 R0, R4, R27, R5 ;  /* 0x0000001b04007219 */ /* 0x008fe20000001205 */
[----:B--2---:R-:W-:Y:S01]  /*5340*/  VIADD R5, R15, 0xffffffff ;  /* 0xffffffff0f057836 */ /* 0x004fe20000000000 */
[----:B------:R-:W-:-:S03]  /*5350*/  LOP3.LUT R3, R12, R93, RZ, 0xc0, !PT ;  /* 0x0000005d0c037212 */ /* 0x000fc600078ec0ff */
[----:B------:R-:W-:Y:S01]  /*5360*/  IMAD.MOV R4, RZ, RZ, -R0 ;  /* 0x000000ffff047224 */ /* 0x000fe200078e0a00 */
[----:B------:R-:W-:Y:S01]  /*5370*/  LOP3.LUT R10, R10, R5, RZ, 0xc0, !PT ;  /* 0x000000050a0a7212 */ /* 0x000fe200078ec0ff */
[----:B------:R-:W-:Y:S02]  /*5380*/  IMAD R0, R90, R0, R3 ;  /* 0x000000005a007224 */ /* 0x000fe400078e0203 */
[----:B0-----:R-:W-:Y:S02]  /*5390*/  IMAD R3, R4, R30, R13 ;  /* 0x0000001e04037224 */ /* 0x001fe400078e020d */
[----:B------:R-:W-:Y:S02]  /*53a0*/  @P0 IMAD R25, R24, R14, R21 ;  /* 0x0000000e18190224 */ /* 0x000fe400078e0215 */
[----:B------:R-:W-:Y:S02]  /*53b0*/  IMAD R5, R3, R15, R10 ;  /* 0x0000000f03057224 */ /* 0x000fe400078e020a */
[----:B----4-:R-:W-:-:S02]  /*53c0*/  IMAD R0, R0, R31, R25 ;  /* 0x0000001f00007224 */ /* 0x010fc400078e0219 */
[----:B------:R-:W-:-:S03]  /*53d0*/  IMAD.MOV.U32 R4, RZ, RZ, 0x1 ;  /* 0x00000001ff047424 */ /* 0x000fc600078e00ff */
[----:B------:R-:W-:Y:S02]  /*53e0*/  SEL R98, R5, R0, !P0 ;  /* 0x0000000005627207 */ /* 0x000fe40004000000 */
[----:B------:R-:W-:Y:S02]  /*53f0*/  PRMT R3, R4, 0x7610, R3 ;  /* 0x0000761004037816 */ /* 0x000fe40000000003 */
[----:B------:R-:W-:-:S07]  /*5400*/  SEL R0, R0, R5, !P0 ;  /* 0x0000000500007207 */ /* 0x000fce0004000000 */
.L_x_159:
[----:B------:R-:W-:Y:S01]  /*5410*/  LOP3.LUT P0, RZ, R3, 0xff, RZ, 0xc0, !PT ;  /* 0x000000ff03ff7812 */ /* 0x000fe2000780c0ff */
[----:B------:R-:W-:-:S12]  /*5420*/  IMAD.MOV.U32 R97, RZ, RZ, R0 ;  /* 0x000000ffff617224 */ /* 0x000fd800078e0000 */
[----:B------:R-:W-:Y:S05]  /*5430*/  @P0 BRA `(.L_x_162) ;  /* 0xffffffbc00580947 */ /* 0x000fea000383ffff */
[----:B------:R-:W-:Y:S05]  /*5440*/  EXIT ;  /* 0x000000000000794d */ /* 0x000fea0003800000 */
.L_x_3:
        /* <DEDUP_REMOVED lines=26> */
.L_x_164:
[--C-:B------:R-:W-:Y:S01]  /*55f0*/  SHF.R.U64 R14, R12, R20, R13.reuse ;  /* 0x000000140c0e7219 */ /* 0x100fe2000000120d */
[----:B------:R-:W0:Y:S01]  /*5600*/  LDC R24, c[0x0][0x618] ;  /* 0x00018600ff187b82 */ /* 0x000e220000000800 */
[----:B------:R-:W-:Y:S01]  /*5610*/  I2FP.F32.U32 R8, R6 ;  /* 0x0000000600087245 */ /* 0x000fe20000201000 */
[----:B------:R-:W-:Y:S01]  /*5620*/  ULDC UR4, c[0x0][0x150] ;  /* 0x0000540000047ab9 */ /* 0x000fe20000000800 */
[----:B------:R-:W-:Y:S02]  /*5630*/  SHF.R.U32.HI R7, RZ, R20, R13 ;  /* 0x00000014ff077219 */ /* 0x000fe4000001160d */
[----:B------:R-:W-:Y:S01]  /*5640*/  IADD3 R11, P0, RZ, -R14, RZ ;  /* 0x8000000eff0b7210 */ /* 0x000fe20007f1e0ff */
[----:B------:R-:W-:Y:S01]  /*5650*/  FMUL R13, R8, UR4 ;  /* 0x00000004080d7c20 */ /* 0x000fe20008400000 */
[----:B------:R-:W-:Y:S01]  /*5660*/  ULDC UR4, c[0x0][0x154] ;  /* 0x0000550000047ab9 */ /* 0x000fe20000000800 */
[----:B------:R-:W1:Y:S02]  /*5670*/  LDC.64 R26, c[0x0][0x640] ;  /* 0x00019000ff1a7b82 */ /* 0x000e640000000a00 */
[----:B------:R-:W-:-:S02]  /*5680*/  IMAD.X R7, RZ, RZ, ~R7, P0 ;  /* 0x000000ffff077224 */ /* 0x000fc400000e0e07 */
[----:B------:R-:W2:Y:S01]  /*5690*/  F2I.U32.TRUNC.NTZ R13, R13 ;  /* 0x0000000d000d7305 */ /* 0x000ea2000020f000 */
[----:B------:R-:W-:-:S03]  /*56a0*/  IMAD.WIDE.U32 R8, R11, R22, R16 ;  /* 0x000000160b087225 */ /* 0x000fc600078e0010 */
[----:B------:R-:W3:Y:S01]  /*56b0*/  LDC R15, c[0x0][0x144] ;  /* 0x00005100ff0f7b82 */ /* 0x000ee20000000800 */
[----:B------:R-:W-:-:S04]  /*56c0*/  IMAD R10, R7, R22, RZ ;  /* 0x00000016070a7224 */ /* 0x000fc800078e02ff */
[----:B------:R-:W-:Y:S02]  /*56d0*/  IMAD R7, R11, R23, R10 ;  /* 0x000000170b077224 */ /* 0x000fe400078e020a */
[----:B------:R-:W-:Y:S01]  /*56e0*/  IMAD.MOV.U32 R10, RZ, RZ, -0x1 ;  /* 0xffffffffff0a7424 */ /* 0x000fe200078e00ff */
[----:B------:R-:W4:Y:S01]  /*56f0*/  LDC R20, c[0x0][0x608] ;  /* 0x00018200ff147b82 */ /* 0x000f220000000800 */
[----:B------:R-:W-:Y:S01]  /*5700*/  IMAD.IADD R7, R9, 0x1, R7 ;  /* 0x0000000109077824 */ /* 0x000fe200078e0207 */
[----:B------:R-:W-:-:S04]  /*5710*/  I2FP.F32.U32 R9, R5 ;  /* 0x0000000500097245 */ /* 0x000fc80000201000 */
[-C--:B0-----:R-:W-:Y:S01]  /*5720*/  SHF.R.U64 R12, R8, R24.reuse, R7 ;  /* 0x00000018080c7219 */ /* 0x081fe20000001207 */
[----:B--2---:R-:W-:Y:S01]  /*5730*/  IMAD.MOV R8, RZ, RZ, -R13 ;  /* 0x000000ffff087224 */ /* 0x004fe200078e0a0d */
[----:B------:R-:W0:Y:S01]  /*5740*/  LDC R11, c[0x0][0x658] ;  /* 0x00019600ff0b7b82 */ /* 0x000e220000000800 */
[----:B-1----:R-:W-:Y:S01]  /*5750*/  ISETP.NE.U32.AND P0, PT, R26, RZ, PT ;  /* 0x000000ff1a00720c */ /* 0x002fe20003f05070 */
[----:B------:R-:W-:Y:S01]  /*5760*/  FMUL R9, R9, UR4 ;  /* 0x0000000409097c20 */ /* 0x000fe20008400000 */
[----:B------:R-:W-:Y:S02]  /*5770*/  SHF.R.U32.HI R7, RZ, R24, R7 ;  /* 0x00000018ff077219 */ /* 0x000fe40000011607 */
[----:B------:R-:W-:-:S03]  /*5780*/  ISETP.NE.AND.EX P0, PT, R27, RZ, PT, P0 ;  /* 0x000000ff1b00720c */ /* 0x000fc60003f05300 */
[----:B------:R-:W1:Y:S01]  /*5790*/  LDC R22, c[0x0][0x148] ;  /* 0x00005200ff167b82 */ /* 0x000e620000000800 */
[----:B---3--:R-:W-:Y:S02]  /*57a0*/  IMAD R23, R15, R8, R6 ;  /* 0x000000080f177224 */ /* 0x008fe400078e0206 */
[----:B------:R-:W-:-:S05]  /*57b0*/  IMAD.MOV.U32 R8, RZ, RZ, 0x1 ;  /* 0x00000001ff087424 */ /* 0x000fca00078e00ff */
[----:B------:R-:W2:Y:S01]  /*57c0*/  LDC R21, c[0x0][0x600] ;  /* 0x00018000ff157b82 */ /* 0x000ea20000000800 */
[-CC-:B----4-:R-:W-:Y:S02]  /*57d0*/  SHF.R.U64 R15, R12, R20.reuse, R7.reuse ;  /* 0x000000140c0f7219 */ /* 0x190fe40000001207 */
[----:B------:R-:W-:Y:S02]  /*57e0*/  SHF.R.U32.HI R6, RZ, R20, R7 ;  /* 0x00000014ff067219 */ /* 0x000fe40000011607 */
[----:B------:R3:W4:Y:S03]  /*57f0*/  F2I.U32.TRUNC.NTZ R20, R9 ;  /* 0x0000000900147305 */ /* 0x000726000020f000 */
[----:B------:R-:W1:Y:S01]  /*5800*/  LDC R25, c[0x0][0x648] ;  /* 0x00019200ff197b82 */ /* 0x000e620000000800 */
[-C--:B0-----:R-:W-:Y:S02]  /*5810*/  SHF.R.U64 R19, R15, R11.reuse, R6 ;  /* 0x0000000b0f137219 */ /* 0x081fe40000001206 */
[----:B------:R-:W-:-:S02]  /*5820*/  SHF.L.U32 R10, R10, R11, RZ ;  /* 0x0000000b0a0a7219 */ /* 0x000fc400000006ff */
[-C--:B------:R-:W-:Y:S01]  /*5830*/  SHF.R.U32.HI R7, RZ, R11.reuse, R6 ;  /* 0x0000000bff077219 */ /* 0x080fe20000011606 */
[----:B------:R-:W-:Y:S01]  /*5840*/  IMAD.MOV.U32 R6, RZ, RZ, R19 ;  /* 0x000000ffff067224 */ /* 0x000fe200078e0013 */
[----:B------:R-:W-:Y:S01]  /*5850*/  SHF.L.U32 R24, R8, R11, RZ ;  /* 0x0000000b08187219 */ /* 0x000fe200000006ff */
[----:B------:R-:W0:Y:S01]  /*5860*/  LDC R28, c[0x0][0x638] ;  /* 0x00018e00ff1c7b82 */ /* 0x000e220000000800 */
[----:B------:R-:W-:-:S07]  /*5870*/  LOP3.LUT R30, RZ, R10, RZ, 0x33, !PT ;  /* 0x0000000aff1e7212 */ /* 0x000fce00078e33ff */
[----:B------:R-:W0:Y:S01]  /*5880*/  LDC R29, c[0x0][0x610] ;  /* 0x00018400ff1d7b82 */ /* 0x000e220000000800 */
[----:B---34-:R-:W-:Y:S05]  /*5890*/  @!P0 BRA `(.L_x_165) ;  /* 0x0000000000288947 */ /* 0x018fea0003800000 */
[----:B------:R-:W3:Y:S02]  /*58a0*/  LDC R6, c[0x0][0x64c] ;  /* 0x00019300ff067b82 */ /* 0x000ee40000000800 */
[----:B---3--:R-:W-:-:S05]  /*58b0*/  IADD3 R11, P0, R19, R6, RZ ;  /* 0x00000006130b7210 */ /* 0x008fca0007f1e0ff */
        /* <DEDUP_REMOVED lines=8> */
.L_x_165:
[----:B------:R-:W-:Y:S01]  /*5940*/  ISETP.NE.AND P0, PT, R2, 0x1, PT ;  /* 0x000000010200780c */ /* 0x000fe20003f05270 */
[----:B--2---:R-:W-:Y:S01]  /*5950*/  VIADD R9, R21, 0xffffffff ;  /* 0xffffffff15097836 */ /* 0x004fe20000000000 */
[----:B-1----:R-:W-:Y:S01]  /*5960*/  SHF.R.U64 R7, R6, R25, R7 ;  /* 0x0000001906077219 */ /* 0x002fe20000001207 */
[----:B------:R-:W-:Y:S01]  /*5970*/  IMAD.MOV R20, RZ, RZ, -R20 ;  /* 0x000000ffff147224 */ /* 0x000fe200078e0a14 */
[----:B------:R-:W-:Y:S02]  /*5980*/  LOP3.LUT R6, R15, R30, RZ, 0xc0, !PT ;  /* 0x0000001e0f067212 */ /* 0x000fe400078ec0ff */
[----:B------:R-:W-:Y:S01]  /*5990*/  LOP3.LUT R12, R12, R9, RZ, 0xc0, !PT ;  /* 0x000000090c0c7212 */ /* 0x000fe200078ec0ff */
[----:B------:R-:W-:Y:S02]  /*59a0*/  IMAD.MOV R8, RZ, RZ, -R7 ;  /* 0x000000ffff087224 */ /* 0x000fe400078e0a07 */
[----:B------:R-:W-:Y:S02]  /*59b0*/  IMAD R6, R24, R7, R6 ;  /* 0x0000000718067224 */ /* 0x000fe400078e0206 */
[----:B------:R-:W-:-:S02]  /*59c0*/  IMAD.MOV.U32 R9, RZ, RZ, 0x1 ;  /* 0x00000001ff097424 */ /* 0x000fc400078e00ff */
[----:B------:R-:W-:Y:S02]  /*59d0*/  @P0 IMAD R23, R22, R20, R5 ;  /* 0x0000001416170224 */ /* 0x000fe400078e0205 */
[----:B0-----:R-:W-:Y:S02]  /*59e0*/  IMAD R5, R8, R28, R19 ;  /* 0x0000001c08057224 */ /* 0x001fe400078e0213 */
[----:B------:R-:W-:Y:S02]  /*59f0*/  IMAD R19, R6, R29, R23 ;  /* 0x0000001d06137224 */ /* 0x000fe400078e0217 */
[----:B------:R-:W-:Y:S02]  /*5a00*/  IMAD R6, R5, R21, R12 ;  /* 0x0000001505067224 */ /* 0x000fe400078e020c */
[----:B------:R-:W-:-:S03]  /*5a10*/  IMAD.MOV.U32 R8, RZ, RZ, R14 ;  /* 0x000000ffff087224 */ /* 0x000fc600078e000e */
[----:B------:R-:W-:Y:S02]  /*5a20*/  SEL R20, R6, R19, !P0 ;  /* 0x0000001306147207 */ /* 0x000fe40004000000 */
[----:B------:R-:W-:-:S07]  /*5a30*/  SEL R19, R19, R6, !P0 ;  /* 0x0000000613137207 */ /* 0x000fce0004000000 */
.L_x_163:
[----:B------:R-:W-:-:S08]  /*5a40*/  NOP ;  /* 0x0000000000007918 */ /* 0x000fd00000000000 */
[----:B------:R-:W0:-:S00]  /*5a50*/  USETMAXREG.DEALLOC.CTAPOOL 0x28 ;  /* 0x00000028000079c8 */ /* 0x000e0000080e0500 */
[----:B0-----:R-:W-:-:S13]  /*5a60*/  ISETP.NE.AND P0, PT, R0, RZ, PT ;  /* 0x000000ff0000720c */ /* 0x001fda0003f05270 */
[----:B------:R-:W-:Y:S05]  /*5a70*/  @P0 EXIT ;  /* 0x000000000000094d */ /* 0x000fea0003800000 */
[----:B------:R-:W-:Y:S01]  /*5a80*/  LOP3.LUT P0, RZ, R9, 0xff, RZ, 0xc0, !PT ;  /* 0x000000ff09ff7812 */ /* 0x000fe2000780c0ff */
[----:B------:R-:W-:Y:S02]  /*5a90*/  IMAD.MOV.U32 R0, RZ, RZ, 0x1 ;  /* 0x00000001ff007424 */ /* 0x000fe400078e00ff */
[----:B------:R-:W-:-:S10]  /*5aa0*/  IMAD.MOV.U32 R12, RZ, RZ, RZ ;  /* 0x000000ffff0c7224 */ /* 0x000fd400078e00ff */
[----:B------:R-:W-:Y:S05]  /*5ab0*/  @!P0 BRA `(.L_x_166) ;  /* 0x0000000c000c8947 */ /* 0x000fea0003800000 */
[----:B------:R-:W0:Y:S01]  /*5ac0*/  LDC R0, c[0x0][0x28c] ;  /* 0x0000a300ff007b82 */ /* 0x000e220000000800 */
[----:B------:R-:W-:Y:S01]  /*5ad0*/  LOP3.LUT P0, RZ, R3, 0x1f, RZ, 0xc0, !PT ;  /* 0x0000001f03ff7812 */ /* 0x000fe2000780c0ff */
[----:B------:R-:W-:Y:S01]  /*5ae0*/  ULDC UR5, c[0x0][0x658] ;  /* 0x0001960000057ab9 */ /* 0x000fe20000000800 */
[----:B------:R-:W-:Y:S01]  /*5af0*/  UMOV UR6, 0xffffffff ;  /* 0xffffffff00067882 */ /* 0x000fe20000000000 */
[----:B------:R-:W-:Y:S01]  /*5b00*/  BSSY B0, `(.L_x_166) ;  /* 0x00000be000007945 */ /* 0x000fe20003800000 */
[----:B------:R-:W-:Y:S01]  /*5b10*/  USHF.L.U32 UR6, UR6, UR5, URZ ;  /* 0x0000000506067299 */ /* 0x000fe2000800063f */
[C---:B------:R-:W-:Y:S01]  /*5b20*/  ISETP.NE.AND P2, PT, R4.reuse, RZ, PT ;  /* 0x000000ff0400720c */ /* 0x040fe20003f45270 */
[----:B------:R-:W-:Y:S01]  /*5b30*/  IMAD.MOV.U32 R13, RZ, RZ, 0x1 ;  /* 0x00000001ff0d7424 */ /* 0x000fe200078e00ff */
[----:B------:R-:W-:Y:S01]  /*5b40*/  ISETP.NE.OR P0, PT, R4, RZ, !P0 ;  /* 0x000000ff0400720c */ /* 0x000fe20004705670 */
[----:B------:R-:W-:Y:S01]  /*5b50*/  IMAD.MOV.U32 R12, RZ, RZ, RZ ;  /* 0x000000ffff0c7224 */ /* 0x000fe200078e00ff */
[----:B------:R-:W-:Y:S01]  /*5b60*/  LOP3.LUT R11, R18, 0x2, RZ, 0xfc, !PT ;  /* 0x00000002120b7812 */ /* 0x000fe200078efcff */
[----:B------:R-:W-:Y:S01]  /*5b70*/  ULDC UR4, c[0x0][0x600] ;  /* 0x0001800000047ab9 */ /* 0x000fe20000000800 */
[----:B------:R-:W-:Y:S01]  /*5b80*/  UMOV UR7, 0x1 ;  /* 0x0000000100077882 */ /* 0x000fe20000000000 */
[----:B------:R-:W-:-:S02]  /*5b90*/  UIADD3 UR15, UR4, -0x1, URZ ;  /* 0xffffffff040f7890 */ /* 0x000fc4000fffe03f */
[----:B------:R-:W-:Y:S02]  /*5ba0*/  USHF.L.U32 UR17, UR7, UR5, URZ ;  /* 0x0000000507117299 */ /* 0x000fe4000800063f */
[----:B------:R-:W-:Y:S01]  /*5bb0*/  ULOP3.LUT UR16, URZ, UR6, URZ, 0x33, !UPT ;  /* 0x000000063f107292 */ /* 0x000fe2000f8e333f */
[----:B------:R-:W-:Y:S01]  /*5bc0*/  ULDC.64 UR20, c[0x0][0x198] ;  /* 0x0000660000147ab9 */ /* 0x000fe20000000a00 */
[----:B0-----:R-:W-:-:S05]  /*5bd0*/  VIADD R0, R0, 0x1f ;  /* 0x0000001f00007836 */ /* 0x001fca0000000000 */
[----:B------:R-:W-:-:S04]  /*5be0*/  SHF.R.S32.HI R3, RZ, 0x1f, R0 ;  /* 0x0000001fff037819 */ /* 0x000fc80000011400 */
[----:B------:R-:W-:Y:S01]  /*5bf0*/  LEA.HI R3, R3, R0, RZ, 0x5 ;  /* 0x0000000003037211 */ /* 0x000fe200078f28ff */
[----:B------:R-:W-:-:S03]  /*5c00*/  IMAD.MOV.U32 R0, RZ, RZ, 0x1 ;  /* 0x00000001ff007424 */ /* 0x000fc600078e00ff */
[----:B------:R-:W-:-:S05]  /*5c10*/  SHF.R.S32.HI R3, RZ, 0x5, R3 ;  /* 0x00000005ff037819 */ /* 0x000fca0000011403 */
[----:B------:R-:W-:-:S07]  /*5c20*/  VIADD R10, R3, 0x1 ;  /* 0x00000001030a7836 */ /* 0x000fce0000000000 */
.L_x_178:
[----:B------:R-:W-:-:S03]  /*5c30*/  UMOV UR4, 0xffffffff ;  /* 0xffffffff00047882 */ /* 0x000fc60000000000 */
[----:B------:R-:W-:Y:S05]  /*5c40*/  BRA.DIV UR4, `(.L_x_167) ;  /* 0x0000000e04d87947 */ /* 0x000fea000b800000 */
[----:B------:R-:W-:-:S13]  /*5c50*/  ELECT P6, URZ, PT ;  /* 0x00000000003f782f */ /* 0x000fda00038c0000 */
.L_x_191:
[----:B------:R-:W0:Y:S01]  /*5c60*/  LDC R4, c[0x0][0x28c] ;  /* 0x0000a300ff047b82 */ /* 0x000e220000000800 */
[----:B------:R-:W-:Y:S01]  /*5c70*/  BSSY B1, `(.L_x_168) ;  /* 0x0000035000017945 */ /* 0x000fe20003800000 */
[----:B0-----:R-:W-:-:S13]  /*5c80*/  ISETP.LT.OR P6, PT, R4, 0x1, !P6 ;  /* 0x000000010400780c */ /* 0x001fda00077c1670 */
[----:B------:R-:W-:Y:S05]  /*5c90*/  @P6 BRA `(.L_x_169) ;  /* 0x0000000000c86947 */ /* 0x000fea0003800000 */
[----:B------:R-:W-:Y:S02]  /*5ca0*/  IMAD.SHL.U32 R20, R20, 0x80, RZ ;  /* 0x0000008014147824 */ /* 0x000fe400078e00ff */
[----:B------:R-:W-:Y:S02]  /*5cb0*/  IMAD.SHL.U32 R19, R19, 0x80, RZ ;  /* 0x0000008013137824 */ /* 0x000fe400078e00ff */
[----:B------:R-:W-:Y:S02]  /*5cc0*/  IMAD.MOV.U32 R21, RZ, RZ, RZ ;  /* 0x000000ffff157224 */ /* 0x000fe400078e00ff */
[----:B------:R-:W-:Y:S02]  /*5cd0*/  IMAD.MOV.U32 R4, RZ, RZ, R10 ;  /* 0x000000ffff047224 */ /* 0x000fe400078e000a */
[----:B------:R-:W-:Y:S02]  /*5ce0*/  IMAD.MOV.U32 R5, RZ, RZ, R0 ;  /* 0x000000ffff057224 */ /* 0x000fe400078e0000 */
[----:B------:R-:W-:-:S07]  /*5cf0*/  IMAD.MOV.U32 R6, RZ, RZ, R12 ;  /* 0x000000ffff067224 */ /* 0x000fce00078e000c */
.L_x_173:
[----:B------:R-:W0:Y:S01]  /*5d00*/  S2R R14, SR_CgaCtaId ;  /* 0x00000000000e7919 */ /* 0x000e220000008800 */
[----:B------:R-:W-:Y:S01]  /*5d10*/  MOV R7, 0x400 ;  /* 0x0000040000077802 */ /* 0x000fe20000000f00 */
[----:B------:R-:W1:Y:S03]  /*5d20*/  @!P2 LDC R9, c[0x0][0x500] ;  /* 0x00014000ff09ab82 */ /* 0x000e660000000800 */
[----:B0-----:R-:W-:Y:S02]  /*5d30*/  LEA R15, R14, R7, 0x18 ;  /* 0x000000070e0f7211 */ /* 0x001fe400078ec0ff */
[----:B------:R-:W-:-:S03]  /*5d40*/  SHF.L.U32 R7, R5, 0x1f, RZ ;  /* 0x0000001f05077819 */ /* 0x000fc600000006ff */
[----:B------:R-:W-:-:S04]  /*5d50*/  IMAD R14, R6, 0x8, R15 ;  /* 0x00000008060e7824 */ /* 0x000fc800078e020f */
[----:B------:R-:W0:Y:S02]  /*5d60*/  SYNCS.PHASECHK.TRANS64.TRYWAIT P1, [R14+URZ+0x30], R7 ;  /* 0x000030070e0075a7 */ /* 0x000e24000802017f */
[----:B01----:R-:W-:Y:S05]  /*5d70*/  @!P1 BRA `(.L_x_170) ;  /* 0x0000000c00ac9947 */ /* 0x003fea0003800000 */
.L_x_192:
[----:B0-----:R-:W-:Y:S01]  /*5d80*/  PRMT R7, R11, 0x9910, RZ ;  /* 0x000099100b077816 */ /* 0x001fe200000000ff */
[----:B------:R0:W-:Y:S03]  /*5d90*/  @!P2 SYNCS.ARRIVE.TRANS64 RZ, [R14+URZ], R9 ;  /* 0x000000090effa9a7 */ /* 0x0001e6000800003f */
[----:B------:R-:W-:-:S13]  /*5da0*/  ISETP.NE.AND P1, PT, R7, 0x2, PT ;  /* 0x000000020700780c */ /* 0x000fda0003f25270 */
[----:B0-----:R-:W-:Y:S05]  /*5db0*/  @P1 BRA `(.L_x_171) ;  /* 0x0000000000041947 */ /* 0x001fea0003800000 */
[----:B------:R-:W-:Y:S01]  /*5dc0*/  BPT.TRAP 0x1 ;  /* 0x000000040000795c */ /* 0x000fe20000300000 */
.L_x_171:
[----:B------:R-:W-:Y:S05]  /*5dd0*/  @P0 BRA `(.L_x_172) ;  /* 0x0000000000040947 */ /* 0x000fea0003800000 */
[----:B------:R-:W-:Y:S01]  /*5de0*/  BPT.TRAP 0x1 ;  /* 0x000000040000795c */ /* 0x000fe20000300000 */
.L_x_172:
[----:B------:R-:W-:Y:S01]  /*5df0*/  IMAD R15, R6, 0x1000, R15 ;  /* 0x00001000060f7824 */ /* 0x000fe200078e020f */
[----:B------:R-:W-:Y:S01]  /*5e00*/  R2UR UR9, R14 ;  /* 0x000000000e0972ca */ /* 0x000fe200000e0000 */
[----:B------:R-:W-:Y:S01]  /*5e10*/  VIADD R4, R4, 0xffffffff ;  /* 0xffffffff04047836 */ /* 0x000fe20000000000 */
[----:B------:R-:W-:Y:S01]  /*5e20*/  UIADD3 UR4, UP0, UR20, 0xf0, URZ ;  /* 0x000000f014047890 */ /* 0x000fe2000ff1e03f */
[----:B------:R-:W-:Y:S01]  /*5e30*/  R2UR UR11, R19 ;  /* 0x00000000130b72ca */ /* 0x000fe200000e0000 */
[----:B------:R-:W-:Y:S01]  /*5e40*/  UIADD3 UR22, UP1, UR20, 0x1f0, URZ ;  /* 0x000001f014167890 */ /* 0x000fe2000ff3e03f */
[----:B------:R-:W-:Y:S01]  /*5e50*/  R2UR UR8, R15 ;  /* 0x000000000f0872ca */ /* 0x000fe200000e0000 */
[----:B------:R-:W-:Y:S01]  /*5e60*/  UIADD3.X UR5, URZ, UR21, URZ, UP0, !UPT ;  /* 0x000000153f057290 */ /* 0x000fe200087fe43f */
[C---:B------:R-:W-:Y:S01]  /*5e70*/  R2UR UR10, R21.reuse ;  /* 0x00000000150a72ca */ /* 0x040fe200000e0000 */
[----:B------:R-:W-:Y:S01]  /*5e80*/  VIADD R6, R6, 0x1 ;  /* 0x0000000106067836 */ /* 0x000fe20000000000 */
[----:B------:R-:W-:Y:S01]  /*5e90*/  R2UR UR12, R8 ;  /* 0x00000000080c72ca */ /* 0x000fe200000e0000 */
[----:B------:R-:W-:Y:S01]  /*5ea0*/  UIADD3.X UR23, URZ, UR21, URZ, UP1, !UPT ;  /* 0x000000153f177290 */ /* 0x000fe20008ffe43f */
[----:B------:R-:W-:Y:S01]  /*5eb0*/  R2UR UR18, R20 ;  /* 0x00000000141272ca */ /* 0x000fe200000e0000 */
[----:B------:R-:W-:Y:S01]  /*5ec0*/  UMOV UR6, 0x0 ;  /* 0x0000000000067882 */ /* 0x000fe20000000000 */
[----:B------:R-:W-:Y:S01]  /*5ed0*/  ISETP.GT.AND P3, PT, R4, 0x1, PT ;  /* 0x000000010400780c */ /* 0x000fe20003f64270 */
[----:B------:R-:W-:Y:S01]  /*5ee0*/  UMOV UR7, 0x10000000 ;  /* 0x1000000000077882 */ /* 0x000fe20000000000 */
[----:B------:R-:W-:Y:S01]  /*5ef0*/  ISETP.NE.AND P1, PT, R6, 0x6, PT ;  /* 0x000000060600780c */ /* 0x000fe20003f25270 */
[----:B------:R-:W-:-:S02]  /*5f00*/  VIADD R21, R21, 0x20 ;  /* 0x0000002015157836 */ /* 0x000fc40000000000 */
[----:B------:R-:W-:Y:S01]  /*5f10*/  UIADD3 UR13, UR8, 0x180, URZ ;  /* 0x00000180080d7890 */ /* 0x000fe2000fffe03f */
[----:B------:R-:W-:Y:S01]  /*5f20*/  SEL R14, RZ, 0x1, P1 ;  /* 0x00000001ff0e7807 */ /* 0x000fe20000800000 */
[----:B------:R-:W-:Y:S01]  /*5f30*/  UIADD3 UR14, UR8, 0x6180, URZ ;  /* 0x00006180080e7890 */ /* 0x000fe2000fffe03f */
[----:B------:R-:W-:Y:S02]  /*5f40*/  SEL R6, R6, RZ, P1 ;  /* 0x000000ff06067207 */ /* 0x000fe40000800000 */
[----:B------:R-:W-:Y:S02]  /*5f50*/  LOP3.LUT R5, R5, R14, RZ, 0x3c, !PT ;  /* 0x0000000e05057212 */ /* 0x000fe400078e3cff */
[----:B------:R-:W-:Y:S02]  /*5f60*/  UMOV UR8, UR13 ;  /* 0x0000000d00087c82 */ /* 0x000fe40008000000 */
[----:B------:R0:W-:Y:S02]  /*5f70*/  UTMALDG.3D [UR8], [UR4], desc[UR6] ;  /* 0x00000608040075b4 */ /* 0x0001e40008011000 */
[----:B0-----:R-:W-:Y:S01]  /*5f80*/  UMOV UR8, UR14 ;  /* 0x0000000e00087c82 */ /* 0x001fe20008000000 */
[----:B------:R-:W-:-:S02]  /*5f90*/  UMOV UR11, UR18 ;  /* 0x00000012000b7c82 */ /* 0x000fc40008000000 */
[----:B------:R0:W-:Y:S02]  /*5fa0*/  UTMALDG.3D [UR8], [UR22], desc[UR6] ;  /* 0x00000608160075b4 */ /* 0x0001e40008011000 */
[----:B0-----:R-:W-:Y:S05]  /*5fb0*/  @P3 BRA `(.L_x_173) ;  /* 0xfffffffc00503947 */ /* 0x001fea000383ffff */
.L_x_169:
[----:B------:R-:W-:Y:S05]  /*5fc0*/  BSYNC B1 ;  /* 0x0000000000017941 */ /* 0x000fea0003800000 */
.L_x_168:
[----:B------:R-:W-:Y:S01]  /*5fd0*/  LOP3.LUT P3, RZ, R13, 0xff, RZ, 0xc0, !PT ;  /* 0x000000ff0dff7812 */ /* 0x000fe2000786c0ff */
[----:B------:R-:W-:Y:S01]  /*5fe0*/  IMAD.IADD R12, R3, 0x1, R12 ;  /* 0x00000001030c7824 */ /* 0x000fe200078e020c */
[----:B------:R-:W-:Y:S01]  /*5ff0*/  IADD3 R16, P4, R16, UR36, RZ ;  /* 0x0000002410107c10 */ /* 0x000fe2000ff9e0ff */
[----:B------:R-:W-:Y:S01]  /*6000*/  ULDC.64 UR4, c[0x0][0x650] ;  /* 0x0001940000047ab9 */ /* 0x000fe20000000a00 */
[----:B------:R-:W-:Y:S01]  /*6010*/  BSSY B1, `(.L_x_174) ;  /* 0x000006a000017945 */ /* 0x000fe20003800000 */
[----:B------:R-:W-:Y:S01]  /*6020*/  IMAD.MOV.U32 R19, RZ, RZ, -0x1 ;  /* 0xffffffffff137424 */ /* 0x000fe200078e00ff */
[----:B------:R-:W-:Y:S01]  /*6030*/  ISETP.GT.U32.AND P1, PT, R12, 0x5, PT ;  /* 0x000000050c00780c */ /* 0x000fe20003f24070 */
[----:B------:R-:W-:Y:S01]  /*6040*/  IMAD.MOV.U32 R20, RZ, RZ, -0x1 ;  /* 0xffffffffff147424 */ /* 0x000fe200078e00ff */
[----:B------:R-:W-:Y:S01]  /*6050*/  IADD3.X R17, R17, UR42, RZ, P4, !PT ;  /* 0x0000002a11117c10 */ /* 0x000fe2000a7fe4ff */
[----:B------:R-:W-:Y:S01]  /*6060*/  IMAD.MOV.U32 R8, RZ, RZ, -0x1 ;  /* 0xffffffffff087424 */ /* 0x000fe200078e00ff */
[----:B------:R-:W-:-:S02]  /*6070*/  ISETP.LT.U32.AND P1, PT, R3, 0x6, P1 ;  /* 0x000000060300780c */ /* 0x000fc40000f21070 */
[----:B------:R-:W-:Y:S01]  /*6080*/  PRMT R13, RZ, 0x7610, R13 ;  /* 0x00007610ff0d7816 */ /* 0x000fe2000000000d */
[----:B------:R-:W0:Y:S01]  /*6090*/  @P3 S2R R5, SR_CgaCtaId ;  /* 0x0000000000053919 */ /* 0x000e220000008800 */
[----:B------:R-:W-:-:S04]  /*60a0*/  @P3 MOV R4, 0x400 ;  /* 0x0000040000043802 */ /* 0x000fc80000000f00 */
[----:B0-----:R-:W-:Y:S01]  /*60b0*/  @P3 LEA R6, R5, R4, 0x18 ;  /* 0x0000000405063211 */ /* 0x001fe200078ec0ff */
[----:B------:R-:W-:-:S03]  /*60c0*/  IMAD.WIDE.U32 R4, R12, -0x55555555, RZ ;  /* 0xaaaaaaab0c047825 */ /* 0x000fc600078e00ff */
[----:B------:R0:W-:Y:S01]  /*60d0*/  @P3 SYNCS.ARRIVE.TRANS64.A1T0 RZ, [R6+URZ+0x78], RZ ;  /* 0x000078ff06ff39a7 */ /* 0x0001e2000810003f */
[----:B------:R-:W-:Y:S02]  /*60e0*/  ISETP.GE.U32.AND P3, PT, R3, 0x6, PT ;  /* 0x000000060300780c */ /* 0x000fe40003f66070 */
[----:B------:R-:W-:Y:S02]  /*60f0*/  SHF.R.U32.HI R7, RZ, 0x2, R5 ;  /* 0x00000002ff077819 */ /* 0x000fe40000011605 */
[----:B------:R-:W-:Y:S02]  /*6100*/  SEL R5, RZ, 0x1, !P1 ;  /* 0x00000001ff057807 */ /* 0x000fe40004800000 */
[----:B------:R-:W-:Y:S01]  /*6110*/  ISETP.GE.U32.AND P1, PT, R16, UR4, PT ;  /* 0x0000000410007c0c */ /* 0x000fe2000bf26070 */
[----:B------:R-:W-:Y:S01]  /*6120*/  IMAD R12, R7, -0x6, R12 ;  /* 0xfffffffa070c7824 */ /* 0x000fe200078e020c */
[----:B------:R-:W-:Y:S02]  /*6130*/  LOP3.LUT R0, R0, R5, RZ, 0x3c, !PT ;  /* 0x0000000500007212 */ /* 0x000fe400078e3cff */
[----:B------:R-:W-:-:S02]  /*6140*/  ISETP.GE.U32.AND.EX P1, PT, R17, UR5, PT, P1 ;  /* 0x0000000511007c0c */ /* 0x000fc4000bf26110 */
[----:B------:R-:W-:Y:S02]  /*6150*/  PRMT R4, RZ, 0x7610, R4 ;  /* 0x00007610ff047816 */ /* 0x000fe40000000004 */
[----:B------:R-:W-:-:S09]  /*6160*/  @P3 LOP3.LUT R0, R0, 0x1, R7, 0x78, !PT ;  /* 0x0000000100003812 */ /* 0x000fd200078e7807 */
[----:B0-----:R-:W-:Y:S05]  /*6170*/  @P1 BRA `(.L_x_175) ;  /* 0x00000004004c1947 */ /* 0x001fea0003800000 */
[----:B------:R-:W-:Y:S01]  /*6180*/  ULDC.64 UR4, c[0x0][0x628] ;  /* 0x00018a0000047ab9 */ /* 0x000fe20000000a00 */
[----:B------:R-:W0:Y:S01]  /*6190*/  S2R R15, SR_CTAID.X ;  /* 0x00000000000f7919 */ /* 0x000e220000002500 */
[----:B------:R-:W-:Y:S01]  /*61a0*/  ISETP.NE.U32.AND P1, PT, RZ, UR4, PT ;  /* 0x00000004ff007c0c */ /* 0x000fe2000bf25070 */
[----:B------:R-:W-:Y:S01]  /*61b0*/  ULDC UR7, c[0x0][0x630] ;  /* 0x00018c0000077ab9 */ /* 0x000fe20000000800 */
[----:B------:R-:W-:Y:S01]  /*61c0*/  IMAD.MOV.U32 R4, RZ, RZ, R16 ;  /* 0x000000ffff047224 */ /* 0x000fe200078e0010 */
[----:B------:R-:W1:Y:S01]  /*61d0*/  S2R R14, SR_CTAID.Y ;  /* 0x00000000000e7919 */ /* 0x000e620000002600 */
[----:B------:R-:W-:Y:S01]  /*61e0*/  ISETP.NE.AND.EX P1, PT, RZ, UR5, PT, P1 ;  /* 0x00000005ff007c0c */ /* 0x000fe2000bf25310 */
[----:B------:R-:W-:-:S12]  /*61f0*/  IMAD.MOV.U32 R5, RZ, RZ, R17 ;  /* 0x000000ffff057224 */ /* 0x000fd800078e0011 */
[----:B------:R-:W-:Y:S05]  /*6200*/  @!P1 BRA `(.L_x_176) ;  /* 0x0000000000289947 */ /* 0x000fea0003800000 */
[----:B------:R-:W-:Y:S02]  /*6210*/  ULDC UR6, c[0x0][0x634] ;  /* 0x00018d0000067ab9 */ /* 0x000fe40000000800 */
[----:B------:R-:W-:-:S05]  /*6220*/  IADD3 R9, P1, R16, UR6, RZ ;  /* 0x0000000610097c10 */ /* 0x000fca000ff3e0ff */
[----:B------:R-:W-:-:S04]  /*6230*/  IMAD.X R19, RZ, RZ, R17, P1 ;  /* 0x000000ffff137224 */ /* 0x000fc800008e0611 */
[----:B------:R-:W-:-:S04]  /*6240*/  IMAD.WIDE.U32 R6, R19, UR4, RZ ;  /* 0x0000000413067c25 */ /* 0x000fc8000f8e00ff */
[----:B------:R-:W-:-:S04]  /*6250*/  IMAD.WIDE.U32 R6, P1, R9, UR5, R6 ;  /* 0x0000000509067c25 */ /* 0x000fc8000f820006 */
[----:B------:R-:W-:-:S04]  /*6260*/  IMAD.WIDE.U32 R8, R9, UR4, RZ ;  /* 0x0000000409087c25 */ /* 0x000fc8000f8e00ff */
[----:B------:R-:W-:Y:S01]  /*6270*/  IMAD.X R5, RZ, RZ, RZ, P1 ;  /* 0x000000ffff057224 */ /* 0x000fe200008e06ff */
[----:B------:R-:W-:Y:S01]  /*6280*/  IADD3 RZ, P1, R9, R6, RZ ;  /* 0x0000000609ff7210 */ /* 0x000fe20007f3e0ff */
[----:B------:R-:W-:-:S04]  /*6290*/  IMAD.MOV.U32 R4, RZ, RZ, R7 ;  /* 0x000000ffff047224 */ /* 0x000fc800078e0007 */
[----:B------:R-:W-:-:S08]  /*62a0*/  IMAD.WIDE.U32.X R4, R19, UR5, R4, P1 ;  /* 0x0000000513047c25 */ /* 0x000fd000088e0404 */
.L_x_176:
[--C-:B------:R-:W-:Y:S01]  /*62b0*/  SHF.R.U64 R8, R4, UR7, R5.reuse ;  /* 0x0000000704087c19 */ /* 0x100fe20008001205 */
[----:B------:R-:W-:Y:S01]  /*62c0*/  ULDC.64 UR4, c[0x0][0x620] ;  /* 0x0001880000047ab9 */ /* 0x000fe20000000a00 */
[----:B------:R-:W-:Y:S01]  /*62d0*/  SHF.R.U32.HI R4, RZ, UR7, R5 ;  /* 0x00000007ff047c19 */ /* 0x000fe20008011605 */
[----:B------:R-:W2:Y:S01]  /*62e0*/  LDC R24, c[0x0][0x144] ;  /* 0x00005100ff187b82 */ /* 0x000ea20000000800 */
[----:B------:R-:W-:Y:S01]  /*62f0*/  IADD3 R7, P1, RZ, -R8, RZ ;  /* 0x80000008ff077210 */ /* 0x000fe20007f3e0ff */
[----:B------:R-:W-:Y:S01]  /*6300*/  ULDC.64 UR8, c[0x0][0x640] ;  /* 0x0001900000087ab9 */ /* 0x000fe20000000a00 */
[----:B0-----:R-:W-:Y:S01]  /*6310*/  I2FP.F32.U32 R9, R15 ;  /* 0x0000000f00097245 */ /* 0x001fe20000201000 */
[----:B------:R-:W-:Y:S02]  /*6320*/  ULDC UR6, c[0x0][0x608] ;  /* 0x0001820000067ab9 */ /* 0x000fe40000000800 */
[----:B------:R-:W-:Y:S01]  /*6330*/  IMAD.X R4, RZ, RZ, ~R4, P1 ;  /* 0x000000ffff047224 */ /* 0x000fe200008e0e04 */
[----:B------:R-:W-:Y:S01]  /*6340*/  ISETP.NE.U32.AND P1, PT, RZ, UR8, PT ;  /* 0x00000008ff007c0c */ /* 0x000fe2000bf25070 */
[----:B------:R-:W0:Y:S02]  /*6350*/  LDC R21, c[0x0][0x148] ;  /* 0x00005200ff157b82 */ /* 0x000e240000000800 */
[----:B------:R-:W-:Y:S01]  /*6360*/  IMAD R6, R4, UR4, RZ ;  /* 0x0000000404067c24 */ /* 0x000fe2000f8e02ff */
[----:B------:R-:W-:Y:S01]  /*6370*/  ISETP.NE.AND.EX P1, PT, RZ, UR9, PT, P1 ;  /* 0x00000009ff007c0c */ /* 0x000fe2000bf25310 */
[----:B------:R-:W-:Y:S01]  /*6380*/  IMAD.WIDE.U32 R4, R7, UR4, R16 ;  /* 0x0000000407047c25 */ /* 0x000fe2000f8e0010 */
[----:B------:R-:W-:-:S03]  /*6390*/  ULDC UR4, c[0x0][0x150] ;  /* 0x0000540000047ab9 */ /* 0x000fc60000000800 */
[----:B------:R-:W-:Y:S02]  /*63a0*/  IMAD R7, R7, UR5, R6 ;  /* 0x0000000507077c24 */ /* 0x000fe4000f8e0206 */
[----:B------:R-:W-:Y:S01]  /*63b0*/  FMUL R6, R9, UR4 ;  /* 0x0000000409067c20 */ /* 0x000fe20008400000 */
[----:B------:R-:W-:Y:S01]  /*63c0*/  ULDC UR4, c[0x0][0x618] ;  /* 0x0001860000047ab9 */ /* 0x000fe20000000800 */
[----:B------:R-:W-:Y:S01]  /*63d0*/  ULDC UR5, c[0x0][0x154] ;  /* 0x0000550000057ab9 */ /* 0x000fe20000000800 */
[----:B------:R-:W-:-:S03]  /*63e0*/  IMAD.IADD R5, R5, 0x1, R7 ;  /* 0x0000000105057824 */ /* 0x000fc600078e0207 */
[----:B------:R-:W3:Y:S02]  /*63f0*/  F2I.U32.TRUNC.NTZ R6, R6 ;  /* 0x0000000600067305 */ /* 0x000ee4000020f000 */
[----:B------:R-:W-:Y:S02]  /*6400*/  SHF.R.U64 R9, R4, UR4, R5 ;  /* 0x0000000404097c19 */ /* 0x000fe40008001205 */
[----:B-1----:R-:W-:-:S05]  /*6410*/  I2FP.F32.U32 R4, R14 ;  /* 0x0000000e00047245 */ /* 0x002fca0000201000 */
[----:B------:R-:W-:Y:S01]  /*6420*/  FMUL R22, R4, UR5 ;  /* 0x0000000504167c20 */ /* 0x000fe20008400000 */
[----:B------:R-:W-:Y:S01]  /*6430*/  SHF.R.U32.HI R4, RZ, UR4, R5 ;  /* 0x00000004ff047c19 */ /* 0x000fe20008011605 */
[----:B------:R-:W-:-:S03]  /*6440*/  ULDC UR4, c[0x0][0x658] ;  /* 0x0001960000047ab9 */ /* 0x000fc60000000800 */
[--C-:B------:R-:W-:Y:S01]  /*6450*/  SHF.R.U64 R20, R9, UR6, R4.reuse ;  /* 0x0000000609147c19 */ /* 0x100fe20008001204 */
[----:B------:R-:W1:Y:S01]  /*6460*/  F2I.U32.TRUNC.NTZ R22, R22 ;  /* 0x0000001600167305 */ /* 0x000e62000020f000 */
[----:B------:R-:W-:Y:S01]  /*6470*/  SHF.R.U32.HI R5, RZ, UR6, R4 ;  /* 0x00000006ff057c19 */ /* 0x000fe20008011604 */
[----:B---3--:R-:W-:-:S03]  /*6480*/  IMAD.MOV R6, RZ, RZ, -R6 ;  /* 0x000000ffff067224 */ /* 0x008fc600078e0a06 */
[----:B------:R-:W-:Y:S01]  /*6490*/  SHF.R.U64 R19, R20, UR4, R5 ;  /* 0x0000000414137c19 */ /* 0x000fe20008001205 */
[----:B--2---:R-:W-:Y:S01]  /*64a0*/  IMAD R15, R24, R6, R15 ;  /* 0x00000006180f7224 */ /* 0x004fe200078e020f */
[----:B------:R-:W-:-:S03]  /*64b0*/  SHF.R.U32.HI R23, RZ, UR4, R5 ;  /* 0x00000004ff177c19 */ /* 0x000fc60008011605 */
[----:B------:R-:W-:Y:S02]  /*64c0*/  IMAD.MOV.U32 R4, RZ, RZ, R19 ;  /* 0x000000ffff047224 */ /* 0x000fe400078e0013 */
[----:B------:R-:W-:Y:S01]  /*64d0*/  IMAD.MOV.U32 R5, RZ, RZ, R23 ;  /* 0x000000ffff057224 */ /* 0x000fe200078e0017 */
[----:B-1----:R-:W-:Y:S06]  /*64e0*/  @!P1 BRA `(.L_x_177) ;  /* 0x0000000000289947 */ /* 0x002fec0003800000 */
[----:B------:R-:W-:Y:S02]  /*64f0*/  ULDC UR4, c[0x0][0x64c] ;  /* 0x0001930000047ab9 */ /* 0x000fe40000000800 */
[----:B------:R-:W-:-:S05]  /*6500*/  IADD3 R5, P1, R19, UR4, RZ ;  /* 0x0000000413057c10 */ /* 0x000fca000ff3e0ff */
[----:B------:R-:W-:-:S04]  /*6510*/  IMAD.X R23, RZ, RZ, R23, P1 ;  /* 0x000000ffff177224 */ /* 0x000fc800008e0617 */
[----:B------:R-:W-:-:S04]  /*6520*/  IMAD.WIDE.U32 R6, R23, UR8, RZ ;  /* 0x0000000817067c25 */ /* 0x000fc8000f8e00ff */
[----:B------:R-:W-:-:S04]  /*6530*/  IMAD.WIDE.U32 R6, P1, R5, UR9, R6 ;  /* 0x0000000905067c25 */ /* 0x000fc8000f820006 */
[----:B------:R-:W-:-:S04]  /*6540*/  IMAD.WIDE.U32 R4, R5, UR8, RZ ;  /* 0x0000000805047c25 */ /* 0x000fc8000f8e00ff */
[----:B------:R-:W-:Y:S01]  /*6550*/  IMAD.MOV.U32 R4, RZ, RZ, R7 ;  /* 0x000000ffff047224 */ /* 0x000fe200078e0007 */
[----:B------:R-:W-:Y:S01]  /*6560*/  IADD3 RZ, P3, R5, R6, RZ ;  /* 0x0000000605ff7210 */ /* 0x000fe20007f7e0ff */
[----:B------:R-:W-:-:S04]  /*6570*/  IMAD.X R5, RZ, RZ, RZ, P1 ;  /* 0x000000ffff057224 */ /* 0x000fc800008e06ff */
[----:B------:R-:W-:-:S08]  /*6580*/  IMAD.WIDE.U32.X R4, R23, UR9, R4, P3 ;  /* 0x0000000917047c25 */ /* 0x000fd000098e0404 */
.L_x_177:
[----:B------:R-:W-:Y:S01]  /*6590*/  ISETP.NE.AND P1, PT, R2, 0x1, PT ;  /* 0x000000010200780c */ /* 0x000fe20003f25270 */
[----:B------:R-:W-:Y:S01]  /*65a0*/  ULDC UR4, c[0x0][0x648] ;  /* 0x0001920000047ab9 */ /* 0x000fe20000000800 */
[----:B------:R-:W-:Y:S01]  /*65b0*/  LOP3.LUT R20, R20, UR16, RZ, 0xc0, !PT ;  /* 0x0000001014147c12 */ /* 0x000fe2000f8ec0ff */
[----:B------:R-:W-:Y:S01]  /*65c0*/  IMAD.MOV R22, RZ, RZ, -R22 ;  /* 0x000000ffff167224 */ /* 0x000fe200078e0a16 */
[----:B------:R-:W-:Y:S01]  /*65d0*/  SHF.R.U64 R5, R4, UR4, R5 ;  /* 0x0000000404057c19 */ /* 0x000fe20008001205 */
[----:B------:R-:W-:Y:S01]  /*65e0*/  ULDC UR4, c[0x0][0x638] ;  /* 0x00018e0000047ab9 */ /* 0x000fe20000000800 */
[----:B------:R-:W-:Y:S01]  /*65f0*/  LOP3.LUT R6, R9, UR15, RZ, 0xc0, !PT ;  /* 0x0000000f09067c12 */ /* 0x000fe2000f8ec0ff */
[----:B------:R-:W-:Y:S02]  /*6600*/  ULDC UR5, c[0x0][0x610] ;  /* 0x0001840000057ab9 */ /* 0x000fe40000000800 */
[----:B------:R-:W-:Y:S02]  /*6610*/  IMAD.MOV R4, RZ, RZ, -R5 ;  /* 0x000000ffff047224 */ /* 0x000fe400078e0a05 */
[----:B------:R-:W-:-:S02]  /*6620*/  IMAD R20, R5, UR17, R20 ;  /* 0x0000001105147c24 */ /* 0x000fc4000f8e0214 */
[----:B0-----:R-:W-:Y:S02]  /*6630*/  @P1 IMAD R15, R21, R22, R14 ;  /* 0x00000016150f1224 */ /* 0x001fe400078e020e */
[----:B------:R-:W-:Y:S01]  /*6640*/  IMAD R19, R4, UR4, R19 ;  /* 0x0000000404137c24 */ /* 0x000fe2000f8e0213 */
[----:B------:R-:W-:Y:S01]  /*6650*/  ULDC UR4, c[0x0][0x600] ;  /* 0x0001800000047ab9 */ /* 0x000fe20000000800 */
[----:B------:R-:W-:Y:S02]  /*6660*/  IMAD R15, R20, UR5, R15 ;  /* 0x00000005140f7c24 */ /* 0x000fe4000f8e020f */
[----:B------:R-:W-:Y:S02]  /*6670*/  IMAD R6, R19, UR4, R6 ;  /* 0x0000000413067c24 */ /* 0x000fe4000f8e0206 */
[----:B------:R-:W-:-:S03]  /*6680*/  IMAD.MOV.U32 R4, RZ, RZ, 0x1 ;  /* 0x00000001ff047424 */ /* 0x000fc600078e00ff */
[----:B------:R-:W-:Y:S02]  /*6690*/  SEL R20, R6, R15, !P1 ;  /* 0x0000000f06147207 */ /* 0x000fe40004800000 */
[----:B------:R-:W-:-:S07]  /*66a0*/  SEL R19, R15, R6, !P1 ;  /* 0x000000060f137207 */ /* 0x000fce0004800000 */
.L_x_175:
[----:B------:R-:W-:Y:S05]  /*66b0*/  BSYNC B1 ;  /* 0x0000000000017941 */ /* 0x000fea0003800000 */
.L_x_174:
[----:B------:R-:W-:-:S13]  /*66c0*/  LOP3.LUT P1, RZ, R4, 0xff, RZ, 0xc0, !PT ;  /* 0x000000ff04ff7812 */ /* 0x000fda000782c0ff */
[----:B------:R-:W-:Y:S05]  /*66d0*/  @P1 BRA `(.L_x_178) ;  /* 0xfffffff400541947 */ /* 0x000fea000383ffff */
[----:B------:R-:W-:Y:S05]  /*66e0*/  BSYNC B0 ;  /* 0x0000000000007941 */ /* 0x000fea0003800000 */
.L_x_166:
[----:B------:R-:W-:-:S03]  /*66f0*/  UMOV UR4, 0xffffffff ;  /* 0xffffffff00047882 */ /* 0x000fc60000000000 */
[----:B------:R-:W-:Y:S05]  /*6700*/  BRA.DIV UR4, `(.L_x_179) ;  /* 0x00000006045c7947 */ /* 0x000fea000b800000 */
[----:B------:R-:W-:-:S13]  /*6710*/  ELECT P6, URZ, PT ;  /* 0x00000000003f782f */ /* 0x000fda00038c0000 */
.L_x_195:
[----:B------:R-:W-:Y:S04]  /*6720*/  BSSY B0, `(.L_x_180) ;  /* 0x000003d000007945 */ /* 0x000fe80003800000 */
[----:B------:R-:W-:Y:S05]  /*6730*/  @!P6 BRA `(.L_x_181) ;  /* 0x0000000000ece947 */ /* 0x000fea0003800000 */
[----:B------:R-:W-:-:S04]  /*6740*/  LOP3.LUT R18, R18, 0x2, RZ, 0xfc, !PT ;  /* 0x0000000212127812 */ /* 0x000fc800078efcff */
[----:B------:R-:W-:-:S13]  /*6750*/  ISETP.NE.AND P0, PT, R18, 0x3, PT ;  /* 0x000000031200780c */ /* 0x000fda0003f05270 */
[----:B------:R-:W-:Y:S05]  /*6760*/  @!P0 BRA `(.L_x_182) ;  /* 0x0000000000048947 */ /* 0x000fea0003800000 */
[----:B------:R-:W-:Y:S01]  /*6770*/  BPT.TRAP 0x1 ;  /* 0x000000040000795c */ /* 0x000fe20000300000 */
.L_x_182:
[----:B------:R-:W0:Y:S01]  /*6780*/  S2R R3, SR_CgaCtaId ;  /* 0x0000000000037919 */ /* 0x000e220000008800 */
[----:B------:R-:W-:-:S04]  /*6790*/  MOV R2, 0x400 ;  /* 0x0000040000027802 */ /* 0x000fc80000000f00 */
[----:B0-----:R-:W-:Y:S02]  /*67a0*/  LEA R3, R3, R2, 0x18 ;  /* 0x0000000203037211 */ /* 0x001fe400078ec0ff */
[----:B------:R-:W-:-:S03]  /*67b0*/  SHF.L.U32 R2, R0, 0x1f, RZ ;  /* 0x0000001f00027819 */ /* 0x000fc600000006ff */
[----:B------:R-:W-:-:S04]  /*67c0*/  VIADD R3, R3, 0x30 ;  /* 0x0000003003037836 */ /* 0x000fc80000000000 */
[C---:B------:R-:W-:Y:S02]  /*67d0*/  IMAD R7, R12.reuse, 0x8, R3 ;  /* 0x000000080c077824 */ /* 0x040fe400078e0203 */
[----:B------:R-:W-:Y:S02]  /*67e0*/  VIADD R12, R12, 0x1 ;  /* 0x000000010c0c7836 */ /* 0x000fe40000000000 */
[----:B------:R-:W0:Y:S03]  /*67f0*/  SYNCS.PHASECHK.TRANS64.TRYWAIT P0, [R7+URZ], R2 ;  /* 0x00000002070075a7 */ /* 0x000e26000800017f */
[----:B------:R-:W-:-:S04]  /*6800*/  ISETP.NE.AND P1, PT, R12, 0x6, PT ;  /* 0x000000060c00780c */ /* 0x000fc80003f25270 */
[----:B------:R-:W-:Y:S02]  /*6810*/  SEL R5, RZ, 0x1, P1 ;  /* 0x00000001ff057807 */ /* 0x000fe40000800000 */
[----:B------:R-:W-:Y:S02]  /*6820*/  SEL R12, R12, RZ, P1 ;  /* 0x000000ff0c0c7207 */ /* 0x000fe40000800000 */
[----:B------:R-:W-:-:S03]  /*6830*/  LOP3.LUT R5, R0, R5, RZ, 0x3c, !PT ;  /* 0x0000000500057212 */ /* 0x000fc600078e3cff */
[----:B------:R-:W-:Y:S01]  /*6840*/  IMAD R9, R12, 0x8, R3 ;  /* 0x000000080c097824 */ /* 0x000fe200078e0203 */
[----:B------:R-:W-:Y:S01]  /*6850*/  SHF.L.U32 R4, R5, 0x1f, RZ ;  /* 0x0000001f05047819 */ /* 0x000fe200000006ff */
[----:B0-----:R-:W-:Y:S06]  /*6860*/  @!P0 BRA `(.L_x_183) ;  /* 0x0000000400248947 */ /* 0x001fec0003800000 */
.L_x_196:
[----:B------:R-:W1:Y:S01]  /*6870*/  SYNCS.PHASECHK.TRANS64.TRYWAIT P0, [R9+URZ], R4 ;  /* 0x00000004090075a7 */ /* 0x000e62000800017f */
[----:B------:R-:W-:-:S05]  /*6880*/  VIADD R0, R12, 0x1 ;  /* 0x000000010c007836 */ /* 0x000fca0000000000 */
[----:B------:R-:W-:-:S04]  /*6890*/  ISETP.NE.AND P1, PT, R0, 0x6, PT ;  /* 0x000000060000780c */ /* 0x000fc80003f25270 */
[----:B0-----:R-:W-:Y:S02]  /*68a0*/  SEL R2, RZ, 0x1, P1 ;  /* 0x00000001ff027807 */ /* 0x001fe40000800000 */
[----:B------:R-:W-:Y:S02]  /*68b0*/  SEL R0, R0, RZ, P1 ;  /* 0x000000ff00007207 */ /* 0x000fe40000800000 */
[----:B------:R-:W-:-:S03]  /*68c0*/  LOP3.LUT R7, R5, R2, RZ, 0x3c, !PT ;  /* 0x0000000205077212 */ /* 0x000fc600078e3cff */
[----:B------:R-:W-:Y:S01]  /*68d0*/  IMAD R6, R0, 0x8, R3 ;  /* 0x0000000800067824 */ /* 0x000fe200078e0203 */
[----:B------:R-:W-:Y:S01]  /*68e0*/  SHF.L.U32 R5, R7, 0x1f, RZ ;  /* 0x0000001f07057819 */ /* 0x000fe200000006ff */
[----:B-1----:R-:W-:Y:S06]  /*68f0*/  @!P0 BRA `(.L_x_184) ;  /* 0x0000000400148947 */ /* 0x002fec0003800000 */
.L_x_197:
[----:B------:R-:W1:Y:S01]  /*6900*/  SYNCS.PHASECHK.TRANS64.TRYWAIT P0, [R6+URZ], R5 ;  /* 0x00000005060075a7 */ /* 0x000e62000800017f */
[----:B------:R-:W-:-:S05]  /*6910*/  VIADD R0, R0, 0x1 ;  /* 0x0000000100007836 */ /* 0x000fca0000000000 */
[----:B------:R-:W-:-:S04]  /*6920*/  ISETP.NE.AND P1, PT, R0, 0x6, PT ;  /* 0x000000060000780c */ /* 0x000fc80003f25270 */
[----:B------:R-:W-:Y:S02]  /*6930*/  SEL R2, RZ, 0x1, P1 ;  /* 0x00000001ff027807 */ /* 0x000fe40000800000 */
[----:B------:R-:W-:Y:S02]  /*6940*/  SEL R0, R0, RZ, P1 ;  /* 0x000000ff00007207 */ /* 0x000fe40000800000 */
[----:B------:R-:W-:-:S03]  /*6950*/  LOP3.LUT R7, R7, R2, RZ, 0x3c, !PT ;  /* 0x0000000207077212 */ /* 0x000fc600078e3cff */
[----:B0-----:R-:W-:Y:S01]  /*6960*/  IMAD R9, R0, 0x8, R3 ;  /* 0x0000000800097824 */ /* 0x001fe200078e0203 */
[----:B------:R-:W-:Y:S01]  /*6970*/  SHF.L.U32 R4, R7, 0x1f, RZ ;  /* 0x0000001f07047819 */ /* 0x000fe200000006ff */
[----:B-1----:R-:W-:Y:S06]  /*6980*/  @!P0 BRA `(.L_x_185) ;  /* 0x0000000400048947 */ /* 0x002fec0003800000 */
.L_x_198:
        /* <DEDUP_REMOVED lines=9> */
.L_x_199:
[----:B------:R-:W1:Y:S01]  /*6a20*/  SYNCS.PHASECHK.TRANS64.TRYWAIT P0, [R6+URZ], R5 ;  /* 0x00000005060075a7 */ /* 0x000e62000800017f */
[----:B------:R-:W-:-:S05]  /*6a30*/  VIADD R0, R0, 0x1 ;  /* 0x0000000100007836 */ /* 0x000fca0000000000 */
[----:B------:R-:W-:-:S04]  /*6a40*/  ISETP.NE.AND P1, PT, R0, 0x6, PT ;  /* 0x000000060000780c */ /* 0x000fc80003f25270 */
[----:B------:R-:W-:Y:S02]  /*6a50*/  SEL R2, RZ, 0x1, P1 ;  /* 0x00000001ff027807 */ /* 0x000fe40000800000 */
[----:B------:R-:W-:Y:S02]  /*6a60*/  SEL R0, R0, RZ, P1 ;  /* 0x000000ff00007207 */ /* 0x000fe40000800000 */
[----:B------:R-:W-:Y:S01]  /*6a70*/  LOP3.LUT R2, R7, R2, RZ, 0x3c, !PT ;  /* 0x0000000207027212 */ /* 0x000fe200078e3cff */
[----:B-1----:R-:W-:Y:S06]  /*6a80*/  @!P0 BRA `(.L_x_187) ;  /* 0x0000000000ec8947 */ /* 0x002fec0003800000 */
.L_x_200:
[----:B------:R-:W-:Y:S01]  /*6a90*/  IMAD R3, R0, 0x8, R3 ;  /* 0x0000000800037824 */ /* 0x000fe200078e0203 */
[----:B------:R-:W-:-:S07]  /*6aa0*/  SHF.L.U32 R0, R2, 0x1f, RZ ;  /* 0x0000001f02007819 */ /* 0x000fce00000006ff */
.L_x_188:
[----:B--2---:R2:W3:Y:S02]  /*6ab0*/  SYNCS.PHASECHK.TRANS64.TRYWAIT P0, [R3+URZ], R0 ;  /* 0x00000000030075a7 */ /* 0x0044e4000800017f */
[----:B---3--:R-:W-:Y:S05]  /*6ac0*/  @!P0 NANOSLEEP.SYNCS 0x989680 ;  /* 0x009896800000895d */ /* 0x008fea0003900000 */
[----:B------:R-:W3:Y:S02]  /*6ad0*/  @!P0 SYNCS.PHASECHK.TRANS64 P0, [R3+URZ], R0 ;  /* 0x00000000030085a7 */ /* 0x000ee4000800007f */
[----:B---3--:R-:W-:Y:S05]  /*6ae0*/  @!P0 BRA `(.L_x_188) ;  /* 0xfffffffc00f08947 */ /* 0x008fea000383ffff */
.L_x_181:
[----:B------:R-:W-:Y:S05]  /*6af0*/  BSYNC B0 ;  /* 0x0000000000007941 */ /* 0x000fea0003800000 */
.L_x_180:
[----:B------:R-:W-:Y:S05]  /*6b00*/  EXIT ;  /* 0x000000000000794d */ /* 0x000fea0003800000 */
.L_x_17:
[----:B-1----:R1:W2:Y:S02]  /*6b10*/  SYNCS.PHASECHK.TRANS64.TRYWAIT P1, [R3+URZ], R0 ;  /* 0x00000000030075a7 */ /* 0x0022a4000802017f */
[----:B--2---:R-:W-:Y:S05]  /*6b20*/  @!P1 NANOSLEEP.SYNCS 0x989680 ;  /* 0x009896800000995d */ /* 0x004fea0003900000 */
[----:B------:R-:W2:Y:S02]  /*6b30*/  @!P1 SYNCS.PHASECHK.TRANS64 P1, [R3+URZ], R0 ;  /* 0x00000000030095a7 */ /* 0x000ea4000802007f */
[----:B--2---:R-:W-:Y:S05]  /*6b40*/  @!P1 BRA `(.L_x_17) ;  /* 0xfffffffc00f09947 */ /* 0x004fea000383ffff */
[----:B------:R-:W-:Y:S05]  /*6b50*/  BRA `(.L_x_16) ;  /* 0xffffffa800607947 */ /* 0x000fea000383ffff */
.L_x_22:
[----:B-1----:R1:W2:Y:S02]  /*6b60*/  SYNCS.PHASECHK.TRANS64.TRYWAIT P1, [R5+URZ], R4 ;  /* 0x00000004050075a7 */ /* 0x0022a4000802017f */
[----:B--2---:R-:W-:Y:S05]  /*6b70*/  @!P1 NANOSLEEP.SYNCS 0x989680 ;  /* 0x009896800000995d */ /* 0x004fea0003900000 */
[----:B------:R-:W2:Y:S02]  /*6b80*/  @!P1 SYNCS.PHASECHK.TRANS64 P1, [R5+URZ], R4 ;  /* 0x00000004050095a7 */ /* 0x000ea4000802007f */
[----:B--2---:R-:W-:Y:S05]  /*6b90*/  @!P1 BRA `(.L_x_22) ;  /* 0xfffffffc00f09947 */ /* 0x004fea000383ffff */
[----:B------:R-:W-:Y:S05]  /*6ba0*/  BRA `(.L_x_21) ;  /* 0xffffffa800e07947 */ /* 0x000fea000383ffff */
.L_x_167:
[----:B------:R-:W-:Y:S01]  /*6bb0*/  BSSY B1, `(.L_x_189) ;  /* 0x0000006000017945 */ /* 0x000fe20003800000 */
[----:B------:R-:W-:-:S07]  /*6bc0*/  IMAD.MOV.U32 R15, RZ, RZ, -0x1 ;  /* 0xffffffffff0f7424 */ /* 0x000fce00078e00ff */
[----:B------:R-:W-:Y:S05]  /*6bd0*/  WARPSYNC.COLLECTIVE R15, `(.L_x_190) ;  /* 0x000000000f0c7348 */ /* 0x000fea0003c00000 */
[----:B------:R-:W-:Y:S02]  /*6be0*/  ELECT P6, UR62, PT ;  /* 0x00000000003e782f */ /* 0x000fe400038c0000 */
[----:B------:R-:W-:Y:S01]  /*6bf0*/  MOV R14, UR62 ;  /* 0x0000003e000e7c02 */ /* 0x000fe20008000f00 */
[----:B------:R-:W-:Y:S10]  /*6c00*/  ENDCOLLECTIVE ;  /* 0x000000000000791b */ /* 0x000ff40003800000 */
.L_x_190:
[----:B------:R-:W-:Y:S05]  /*6c10*/  BSYNC B1 ;  /* 0x0000000000017941 */ /* 0x000fea0003800000 */
.L_x_189:
[----:B------:R-:W-:Y:S05]  /*6c20*/  BRA `(.L_x_191) ;  /* 0xfffffff0000c7947 */ /* 0x000fea000383ffff */
.L_x_170:
[----:B0-----:R0:W1:Y:S02]  /*6c30*/  SYNCS.PHASECHK.TRANS64.TRYWAIT P1, [R14+URZ+0x30], R7 ;  /* 0x000030070e0075a7 */ /* 0x001064000802017f */
[----:B-1----:R-:W-:Y:S05]  /*6c40*/  @!P1 NANOSLEEP.SYNCS 0x989680 ;  /* 0x009896800000995d */ /* 0x002fea0003900000 */
[----:B------:R-:W1:Y:S02]  /*6c50*/  @!P1 SYNCS.PHASECHK.TRANS64 P1, [R14+URZ+0x30], R7 ;  /* 0x000030070e0095a7 */ /* 0x000e64000802007f */
[----:B-1----:R-:W-:Y:S05]  /*6c60*/  @!P1 BRA `(.L_x_170) ;  /* 0xfffffffc00f09947 */ /* 0x002fea000383ffff */
[----:B------:R-:W-:Y:S05]  /*6c70*/  BRA `(.L_x_192) ;  /* 0xfffffff000407947 */ /* 0x000fea000383ffff */
.L_x_179:
[----:B------:R-:W-:Y:S01]  /*6c80*/  BSSY B0, `(.L_x_193) ;  /* 0x0000006000007945 */ /* 0x000fe20003800000 */
[----:B------:R-:W-:-:S07]  /*6c90*/  IMAD.MOV.U32 R15, RZ, RZ, -0x1 ;  /* 0xffffffffff0f7424 */ /* 0x000fce00078e00ff */
[----:B------:R-:W-:Y:S05]  /*6ca0*/  WARPSYNC.COLLECTIVE R15, `(.L_x_194) ;  /* 0x000000000f0c7348 */ /* 0x000fea0003c00000 */
[----:B------:R-:W-:Y:S02]  /*6cb0*/  ELECT P6, UR62, PT ;  /* 0x00000000003e782f */ /* 0x000fe400038c0000 */
[----:B------:R-:W-:Y:S01]  /*6cc0*/  MOV R14, UR62 ;  /* 0x0000003e000e7c02 */ /* 0x000fe20008000f00 */
[----:B------:R-:W-:Y:S10]  /*6cd0*/  ENDCOLLECTIVE ;  /* 0x000000000000791b */ /* 0x000ff40003800000 */
.L_x_194:
[----:B------:R-:W-:Y:S05]  /*6ce0*/  BSYNC B0 ;  /* 0x0000000000007941 */ /* 0x000fea0003800000 */
.L_x_193:
[----:B------:R-:W-:Y:S05]  /*6cf0*/  BRA `(.L_x_195) ;  /* 0xfffffff800887947 */ /* 0x000fea000383ffff */
.L_x_183:
[----:B0-----:R0:W1:Y:S02]  /*6d00*/  SYNCS.PHASECHK.TRANS64.TRYWAIT P0, [R7+URZ], R2 ;  /* 0x00000002070075a7 */ /* 0x001064000800017f */
[----:B-1----:R-:W-:Y:S05]  /*6d10*/  @!P0 NANOSLEEP.SYNCS 0x989680 ;  /* 0x009896800000895d */ /* 0x002fea0003900000 */
[----:B------:R-:W1:Y:S02]  /*6d20*/  @!P0 SYNCS.PHASECHK.TRANS64 P0, [R7+URZ], R2 ;  /* 0x00000002070085a7 */ /* 0x000e64000800007f */
[----:B-1----:R-:W-:Y:S05]  /*6d30*/  @!P0 BRA `(.L_x_183) ;  /* 0xfffffffc00f08947 */ /* 0x002fea000383ffff */
[----:B------:R-:W-:Y:S05]  /*6d40*/  BRA `(.L_x_196) ;  /* 0xfffffff800c87947 */ /* 0x000fea000383ffff */
.L_x_184:
[----:B0-----:R0:W1:Y:S02]  /*6d50*/  SYNCS.PHASECHK.TRANS64.TRYWAIT P0, [R9+URZ], R4 ;  /* 0x00000004090075a7 */ /* 0x001064000800017f */
[----:B-1----:R-:W-:Y:S05]  /*6d60*/  @!P0 NANOSLEEP.SYNCS 0x989680 ;  /* 0x009896800000895d */ /* 0x002fea0003900000 */
[----:B------:R-:W1:Y:S02]  /*6d70*/  @!P0 SYNCS.PHASECHK.TRANS64 P0, [R9+URZ], R4 ;  /* 0x00000004090085a7 */ /* 0x000e64000800007f */
[----:B-1----:R-:W-:Y:S05]  /*6d80*/  @!P0 BRA `(.L_x_184) ;  /* 0xfffffffc00f08947 */ /* 0x002fea000383ffff */
[----:B------:R-:W-:Y:S05]  /*6d90*/  BRA `(.L_x_197) ;  /* 0xfffffff800d87947 */ /* 0x000fea000383ffff */
.L_x_185:
[----:B0-----:R0:W1:Y:S02]  /*6da0*/  SYNCS.PHASECHK.TRANS64.TRYWAIT P0, [R6+URZ], R5 ;  /* 0x00000005060075a7 */ /* 0x001064000800017f */
[----:B-1----:R-:W-:Y:S05]  /*6db0*/  @!P0 NANOSLEEP.SYNCS 0x989680 ;  /* 0x009896800000895d */ /* 0x002fea0003900000 */
[----:B------:R-:W1:Y:S02]  /*6dc0*/  @!P0 SYNCS.PHASECHK.TRANS64 P0, [R6+URZ], R5 ;  /* 0x00000005060085a7 */ /* 0x000e64000800007f */
[----:B-1----:R-:W-:Y:S05]  /*6dd0*/  @!P0 BRA `(.L_x_185) ;  /* 0xfffffffc00f08947 */ /* 0x002fea000383ffff */
[----:B------:R-:W-:Y:S05]  /*6de0*/  BRA `(.L_x_198) ;  /* 0xfffffff800e87947 */ /* 0x000fea000383ffff */
.L_x_186:
[----:B0-----:R0:W1:Y:S02]  /*6df0*/  SYNCS.PHASECHK.TRANS64.TRYWAIT P0, [R9+URZ], R4 ;  /* 0x00000004090075a7 */ /* 0x001064000800017f */
[----:B-1----:R-:W-:Y:S05]  /*6e00*/  @!P0 NANOSLEEP.SYNCS 0x989680 ;  /* 0x009896800000895d */ /* 0x002fea0003900000 */
[----:B------:R-:W1:Y:S02]  /*6e10*/  @!P0 SYNCS.PHASECHK.TRANS64 P0, [R9+URZ], R4 ;  /* 0x00000004090085a7 */ /* 0x000e64000800007f */
[----:B-1----:R-:W-:Y:S05]  /*6e20*/  @!P0 BRA `(.L_x_186) ;  /* 0xfffffffc00f08947 */ /* 0x002fea000383ffff */
[----:B------:R-:W-:Y:S05]  /*6e30*/  BRA `(.L_x_199) ;  /* 0xfffffff800f87947 */ /* 0x000fea000383ffff */
.L_x_187:
[----:B-1----:R1:W2:Y:S02]  /*6e40*/  SYNCS.PHASECHK.TRANS64.TRYWAIT P0, [R6+URZ], R5 ;  /* 0x00000005060075a7 */ /* 0x0022a4000800017f */
[----:B--2---:R-:W-:Y:S05]  /*6e50*/  @!P0 NANOSLEEP.SYNCS 0x989680 ;  /* 0x009896800000895d */ /* 0x004fea0003900000 */
[----:B------:R-:W2:Y:S02]  /*6e60*/  @!P0 SYNCS.PHASECHK.TRANS64 P0, [R6+URZ], R5 ;  /* 0x00000005060085a7 */ /* 0x000ea4000800007f */
[----:B--2---:R-:W-:Y:S05]  /*6e70*/  @!P0 BRA `(.L_x_187) ;  /* 0xfffffffc00f08947 */ /* 0x004fea000383ffff */
[----:B------:R-:W-:Y:S05]  /*6e80*/  BRA `(.L_x_200) ;  /* 0xfffffffc00007947 */ /* 0x000fea000383ffff */
.L_x_201:
[----:B------:R-:W-:-:S00]  /*6e90*/  BRA `(.L_x_201) ;  /* 0xfffffffc00fc7947 */ /* 0x000fc0000383ffff */
[----:B------:R-:W-:-:S00]  /*6ea0*/  NOP ;  /* 0x0000000000007918 */ /* 0x000fc00000000000 */
        /* <DEDUP_REMOVED lines=13> */
.L_x_202:


//--------------------- .nv.global.init           --------------------------
	.section	.nv.global.init,"aw",@progbits
.nv.global.init:
	.type		$str$22,@object
	.size		$str$22,($str$23 - $str$22)
$str$22:
        /*0000*/ 	.byte	0x6b, 0x5f, 0x74, 0x69, 0x6c, 0x65, 0x5f, 0x63, 0x6f, 0x75, 0x6e, 0x74, 0x20, 0x3e, 0x3d, 0x20
        /*0010*/ 	.byte	0x31, 0x00
	.type		$str$23,@object
	.size		$str$23,(__unnamed_1 - $str$23)
$str$23:
        /*0012*/ 	.byte	0x2f, 0x74, 0x6d, 0x70, 0x2f, 0x63, 0x75, 0x74, 0x6c, 0x61, 0x73, 0x73, 0x5f, 0x73, 0x77, 0x65
        /*0022*/ 	.byte	0x65, 0x70, 0x5f, 0x73, 0x72, 0x63, 0x2f, 0x69, 0x6e, 0x63, 0x6c, 0x75, 0x64, 0x65, 0x2f, 0x63
        /*0032*/ 	.byte	0x75, 0x74, 0x6c, 0x61, 0x73, 0x73, 0x2f, 0x67, 0x65, 0x6d, 0x6d, 0x2f, 0x63, 0x6f, 0x6c, 0x6c
        /*0042*/ 	.byte	0x65, 0x63, 0x74, 0x69, 0x76, 0x65, 0x2f, 0x73, 0x6d, 0x39, 0x30, 0x5f, 0x6d, 0x6d, 0x61, 0x5f
        /*0052*/ 	.byte	0x74, 0x6d, 0x61, 0x5f, 0x67, 0x6d, 0x6d, 0x61, 0x5f, 0x73, 0x73, 0x5f, 0x77, 0x61, 0x72, 0x70
        /*0062*/ 	.byte	0x73, 0x70, 0x65, 0x63, 0x69, 0x61, 0x6c, 0x69, 0x7a, 0x65, 0x64, 0x2e, 0x68, 0x70, 0x70, 0x00
	.type		__unnamed_1,@object
	.size		__unnamed_1,(.L_0 - __unnamed_1)
__unnamed_1:
        /*0072*/ 	.byte	0x76, 0x6f, 0x69, 0x64, 0x20, 0x63, 0x75, 0x74, 0x6c, 0x61, 0x73, 0x73, 0x3a, 0x3a, 0x67, 0x65
        /* <DEDUP_REMOVED lines=171> */
        /*0b32*/ 	.byte	0x75, 0x74, 0x65, 0x3a, 0x3a, 0x69, 0x64, 0x65, 0x6e, 0x74, 0x69, 0x74, 0x79, 0x5d, 0x00
.L_0:


//--------------------- .nv.shared._ZN7cutlass13device_kernelINS_4gemm6kernel13GemmUniversalIN4cute5tupleIJiiiiEEENS1_10collective13CollectiveMmaINS1_34MainloopSm90TmaGmmaWarpSpecializedILi6ENS5_IJNS4_1CILi1EEESB_SB_EEENS1_35KernelTmaWarpSpecializedCooperativeEEENS5_IJNSA_ILi128EEESF_NSA_ILi32EEEEEEaNS5_IJlSB_lEEEaSI_NS4_8TiledMMAINS4_8MMA_AtomIJNS4_4SM904GMMA27MMA_64x128x32_S32S8S8_SS_TNEEEENS4_6LayoutINS5_IJNSA_ILi2EEESB_SB_EEENS5_IJSB_NSA_ILi0EEESS_EEEEENS5_IJNS4_10UnderscoreESV_SV_EEEEENS4_13SM90_TMA_LOADENS4_14ComposedLayoutINS4_7SwizzleILi1ELi4ELi3EEENS4_18smem_ptr_flag_bitsILi8EEENSP_INS5_IJNSA_ILi8EEESG_EEENS5_IJSG_SB_EEEEEEEvNS4_8identityESY_S18_vS19_EENS_8epilogue10collective6detail29Sm90TmaWarpSpecializedAdapterINS1C_15DefaultEpilogueIaSI_SI_NS1B_6thread17LinearCombinationIaLi1EiiLNS1G_9ScaleType4KindE0ELNS_15FloatRoundStyleE2EaEENS1_15EpilogueDefaultEEEEEvvEEEEvNT_6ParamsE --------------------------
	.section	.nv.shared._ZN7cutlass13device_kernelINS_4gemm6kernel13GemmUniversalIN4cute5tupleIJiiiiEEENS1_10collective13CollectiveMmaINS1_34MainloopSm90TmaGmmaWarpSpecializedILi6ENS5_IJNS4_1CILi1EEESB_SB_EEENS1_35KernelTmaWarpSpecializedCooperativeEEENS5_IJNSA_ILi128EEESF_NSA_ILi32EEEEEEaNS5_IJlSB_lEEEaSI_NS4_8TiledMMAINS4_8MMA_AtomIJNS4_4SM904GMMA27MMA_64x128x32_S32S8S8_SS_TNEEEENS4_6LayoutINS5_IJNSA_ILi2EEESB_SB_EEENS5_IJSB_NSA_ILi0EEESS_EEEEENS5_IJNS4_10UnderscoreESV_SV_EEEEENS4_13SM90_TMA_LOADENS4_14ComposedLayoutINS4_7SwizzleILi1ELi4ELi3EEENS4_18smem_ptr_flag_bitsILi8EEENSP_INS5_IJNSA_ILi8EEESG_EEENS5_IJSG_SB_EEEEEEEvNS4_8identityESY_S18_vS19_EENS_8epilogue10collective6detail29Sm90TmaWarpSpecializedAdapterINS1C_15DefaultEpilogueIaSI_SI_NS1B_6thread17LinearCombinationIaLi1EiiLNS1G_9ScaleType4KindE0ELNS_15FloatRoundStyleE2EaEENS1_15EpilogueDefaultEEEEEvvEEEEvNT_6ParamsE,"aw",@nobits
	.sectionflags	@""
	.align	16
	.zero		1024


//--------------------- .nv.shared.reserved.0     --------------------------
	.section	.nv.shared.reserved.0,"aw",@nobits
	.weak		__nv_reservedSMEM_offset_0_alias
	.size		__nv_reservedSMEM_offset_0_alias, 0, 0
	.other		__nv_reservedSMEM_offset_0_alias,@"STO_CUDA_RESERVED_SHARED STV_DEFAULT"
__nv_reservedSMEM_offset_0_alias:
	.zero		0


//--------------------- .nv.global                --------------------------
	.section	.nv.global,"aw",@nobits
.nv.global:
	.type		_ZN40_INTERNAL_7ae42778_4_k_cu_a867bda4_301064cute1_E,@object
	.size		_ZN40_INTERNAL_7ae42778_4_k_cu_a867bda4_301064cute1_E,(_ZN40_INTERNAL_7ae42778_4_k_cu_a867bda4_301064cuda3std3__45__cpo6cbeginE - _ZN40_INTERNAL_7ae42778_4_k_cu_a867bda4_301064cute1_E)
_ZN40_INTERNAL_7ae42778_4_k_cu_a867bda4_301064cute1_E:
	.zero		1
	.type		_ZN40_INTERNAL_7ae42778_4_k_cu_a867bda4_301064cuda3std3__45__cpo6cbeginE,@object
	.size		_ZN40_INTERNAL_7ae42778_4_k_cu_a867bda4_301064cuda3std3__45__cpo6cbeginE,(_ZN40_INTERNAL_7ae42778_4_k_cu_a867bda4_301064cuda3std3__48in_placeE - _ZN40_INTERNAL_7ae42778_4_k_cu_a867bda4_301064cuda3std3__45__cpo6cbeginE)
_ZN40_INTERNAL_7ae42778_4_k_cu_a867bda4_301064cuda3std3__45__cpo6cbeginE:
	.zero		1
	.type		_ZN40_INTERNAL_7ae42778_4_k_cu_a867bda4_301064cuda3std3__48in_placeE,@object
	.size		_ZN40_INTERNAL_7ae42778_4_k_cu_a867bda4_301064cuda3std3__48in_placeE,(_ZN40_INTERNAL_7ae42778_4_k_cu_a867bda4_301064cuda3std6ranges3__45__cpo9iter_moveE - _ZN40_INTERNAL_7ae42778_4_k_cu_a867bda4_301064cuda3std3__48in_placeE)
_ZN40_INTERNAL_7ae42778_4_k_cu_a867bda4_301064cuda3std3__48in_placeE:
	.zero		1
	.type		_ZN40_INTERNAL_7ae42778_4_k_cu_a867bda4_301064cuda3std6ranges3__45__cpo9iter_moveE,@object
	.size		_ZN40_INTERNAL_7ae42778_4_k_cu_a867bda4_301064cuda3std6ranges3__45__cpo9iter_moveE,(_ZN40_INTERNAL_7ae42778_4_k_cu_a867bda4_301064cuda3std3__45__cpo5beginE - _ZN40_INTERNAL_7ae42778_4_k_cu_a867bda4_301064cuda3std6ranges3__45__cpo9iter_moveE)
_ZN40_INTERNAL_7ae42778_4_k_cu_a867bda4_301064cuda3std6ranges3__45__cpo9iter_moveE:
	.zero		1
	.type		_ZN40_INTERNAL_7ae42778_4_k_cu_a867bda4_301064cuda3std3__45__cpo5beginE,@object
	.size		_ZN40_INTERNAL_7ae42778_4_k_cu_a867bda4_301064cuda3std3__45__cpo5beginE,(_ZN40_INTERNAL_7ae42778_4_k_cu_a867bda4_301064cuda3std3__442_GLOBAL__N__7ae42778_4_k_cu_a867bda4_301066ignoreE - _ZN40_INTERNAL_7ae42778_4_k_cu_a867bda4_301064cuda3std3__45__cpo5beginE)
_ZN40_INTERNAL_7ae42778_4_k_cu_a867bda4_301064cuda3std3__45__cpo5beginE:
	.zero		1
	.type		_ZN40_INTERNAL_7ae42778_4_k_cu_a867bda4_301064cuda3std3__442_GLOBAL__N__7ae42778_4_k_cu_a867bda4_301066ignoreE,@object
	.size		_ZN40_INTERNAL_7ae42778_4_k_cu_a867bda4_301064cuda3std3__442_GLOBAL__N__7ae42778_4_k_cu_a867bda4_301066ignoreE,(_ZN40_INTERNAL_7ae42778_4_k_cu_a867bda4_301064cute7productE - _ZN40_INTERNAL_7ae42778_4_k_cu_a867bda4_301064cuda3std3__442_GLOBAL__N__7ae42778_4_k_cu_a867bda4_301066ignoreE)
_ZN40_INTERNAL_7ae42778_4_k_cu_a867bda4_301064cuda3std3__442_GLOBAL__N__7ae42778_4_k_cu_a867bda4_301066ignoreE:
	.zero		1
	.type		_ZN40_INTERNAL_7ae42778_4_k_cu_a867bda4_301064cute7productE,@object
	.size		_ZN40_INTERNAL_7ae42778_4_k_cu_a867bda4_301064cute7productE,(_ZN40_INTERNAL_7ae42778_4_k_cu_a867bda4_301064cuda3std3__45__cpo3endE - _ZN40_INTERNAL_7ae42778_4_k_cu_a867bda4_301064cute7productE)
_ZN40_INTERNAL_7ae42778_4_k_cu_a867bda4_301064cute7productE:
	.zero		1
	.type		_ZN40_INTERNAL_7ae42778_4_k_cu_a867bda4_301064cuda3std3__45__cpo3endE,@object
	.size		_ZN40_INTERNAL_7ae42778_4_k_cu_a867bda4_301064cuda3std3__45__cpo3endE,(_ZN40_INTERNAL_7ae42778_4_k_cu_a867bda4_301064cuda3std3__419piecewise_constructE - _ZN40_INTERNAL_7ae42778_4_k_cu_a867bda4_301064cuda3std3__45__cpo3endE)
_ZN40_INTERNAL_7ae42778_4_k_cu_a867bda4_301064cuda3std3__45__cpo3endE:
	.zero		1
	.type		_ZN40_INTERNAL_7ae42778_4_k_cu_a867bda4_301064cuda3std3__419piecewise_constructE,@object
	.size		_ZN40_INTERNAL_7ae42778_4_k_cu_a867bda4_301064cuda3std3__419piecewise_constructE,(_ZN40_INTERNAL_7ae42778_4_k_cu_a867bda4_301064cuda3std3__45__cpo4cendE - _ZN40_INTERNAL_7ae42778_4_k_cu_a867bda4_301064cuda3std3__419piecewise_constructE)
_ZN40_INTERNAL_7ae42778_4_k_cu_a867bda4_301064cuda3std3__419piecewise_constructE:
	.zero		1
	.type		_ZN40_INTERNAL_7ae42778_4_k_cu_a867bda4_301064cuda3std3__45__cpo4cendE,@object
	.size		_ZN40_INTERNAL_7ae42778_4_k_cu_a867bda4_301064cuda3std3__45__cpo4cendE,(_ZN40_INTERNAL_7ae42778_4_k_cu_a867bda4_301064cuda3std6ranges3__45__cpo4swapE - _ZN40_INTERNAL_7ae42778_4_k_cu_a867bda4_301064cuda3std3__45__cpo4cendE)
_ZN40_INTERNAL_7ae42778_4_k_cu_a867bda4_301064cuda3std3__45__cpo4cendE:
	.zero		1
	.type		_ZN40_INTERNAL_7ae42778_4_k_cu_a867bda4_301064cuda3std6ranges3__45__cpo4swapE,@object
	.size		_ZN40_INTERNAL_7ae42778_4_k_cu_a867bda4_301064cuda3std6ranges3__45__cpo4swapE,(.L_8 - _ZN40_INTERNAL_7ae42778_4_k_cu_a867bda4_301064cuda3std6ranges3__45__cpo4swapE)
_ZN40_INTERNAL_7ae42778_4_k_cu_a867bda4_301064cuda3std6ranges3__45__cpo4swapE:
	.zero		1
.L_8:


//--------------------- .nv.constant0._ZN7cutlass13device_kernelINS_4gemm6kernel13GemmUniversalIN4cute5tupleIJiiiiEEENS1_10collective13CollectiveMmaINS1_34MainloopSm90TmaGmmaWarpSpecializedILi6ENS5_IJNS4_1CILi1EEESB_SB_EEENS1_35KernelTmaWarpSpecializedCooperativeEEENS5_IJNSA_ILi128EEESF_NSA_ILi32EEEEEEaNS5_IJlSB_lEEEaSI_NS4_8TiledMMAINS4_8MMA_AtomIJNS4_4SM904GMMA27MMA_64x128x32_S32S8S8_SS_TNEEEENS4_6LayoutINS5_IJNSA_ILi2EEESB_SB_EEENS5_IJSB_NSA_ILi0EEESS_EEEEENS5_IJNS4_10UnderscoreESV_SV_EEEEENS4_13SM90_TMA_LOADENS4_14ComposedLayoutINS4_7SwizzleILi1ELi4ELi3EEENS4_18smem_ptr_flag_bitsILi8EEENSP_INS5_IJNSA_ILi8EEESG_EEENS5_IJSG_SB_EEEEEEEvNS4_8identityESY_S18_vS19_EENS_8epilogue10collective6detail29Sm90TmaWarpSpecializedAdapterINS1C_15DefaultEpilogueIaSI_SI_NS1B_6thread17LinearCombinationIaLi1EiiLNS1G_9ScaleType4KindE0ELNS_15FloatRoundStyleE2EaEENS1_15EpilogueDefaultEEEEEvvEEEEvNT_6ParamsE --------------------------
	.section	.nv.constant0._ZN7cutlass13device_kernelINS_4gemm6kernel13GemmUniversalIN4cute5tupleIJiiiiEEENS1_10collective13CollectiveMmaINS1_34MainloopSm90TmaGmmaWarpSpecializedILi6ENS5_IJNS4_1CILi1EEESB_SB_EEENS1_35KernelTmaWarpSpecializedCooperativeEEENS5_IJNSA_ILi128EEESF_NSA_ILi32EEEEEEaNS5_IJlSB_lEEEaSI_NS4_8TiledMMAINS4_8MMA_AtomIJNS4_4SM904GMMA27MMA_64x128x32_S32S8S8_SS_TNEEEENS4_6LayoutINS5_IJNSA_ILi2EEESB_SB_EEENS5_IJSB_NSA_ILi0EEESS_EEEEENS5_IJNS4_10UnderscoreESV_SV_EEEEENS4_13SM90_TMA_LOADENS4_14ComposedLayoutINS4_7SwizzleILi1ELi4ELi3EEENS4_18smem_ptr_flag_bitsILi8EEENSP_INS5_IJNSA_ILi8EEESG_EEENS5_IJSG_SB_EEEEEEEvNS4_8identityESY_S18_vS19_EENS_8epilogue10collective6detail29Sm90TmaWarpSpecializedAdapterINS1C_15DefaultEpilogueIaSI_SI_NS1B_6thread17LinearCombinationIaLi1EiiLNS1G_9ScaleType4KindE0ELNS_15FloatRoundStyleE2EaEENS1_15EpilogueDefaultEEEEEvvEEEEvNT_6ParamsE,"a",@progbits
	.sectionflags	@""
	.align	4
.nv.constant0._ZN7cutlass13device_kernelINS_4gemm6kernel13GemmUniversalIN4cute5tupleIJiiiiEEENS1_10collective13CollectiveMmaINS1_34MainloopSm90TmaGmmaWarpSpecializedILi6ENS5_IJNS4_1CILi1EEESB_SB_EEENS1_35KernelTmaWarpSpecializedCooperativeEEENS5_IJNSA_ILi128EEESF_NSA_ILi32EEEEEEaNS5_IJlSB_lEEEaSI_NS4_8TiledMMAINS4_8MMA_AtomIJNS4_4SM904GMMA27MMA_64x128x32_S32S8S8_SS_TNEEEENS4_6LayoutINS5_IJNSA_ILi2EEESB_SB_EEENS5_IJSB_NSA_ILi0EEESS_EEEEENS5_IJNS4_10UnderscoreESV_SV_EEEEENS4_13SM90_TMA_LOADENS4_14ComposedLayoutINS4_7SwizzleILi1ELi4ELi3EEENS4_18smem_ptr_flag_bitsILi8EEENSP_INS5_IJNSA_ILi8EEESG_EEENS5_IJSG_SB_EEEEEEEvNS4_8identityESY_S18_vS19_EENS_8epilogue10collective6detail29Sm90TmaWarpSpecializedAdapterINS1C_15DefaultEpilogueIaSI_SI_NS1B_6thread17LinearCombinationIaLi1EiiLNS1G_9ScaleType4KindE0ELNS_15FloatRoundStyleE2EaEENS1_15EpilogueDefaultEEEEEvvEEEEvNT_6ParamsE:
	.zero		1664


//--------------------- SYMBOLS --------------------------

	.type		.nv.reservedSmem.offset0,@object
	.size		.nv.reservedSmem.offset0,0x4
	.type		__assertfail,@function
